//
// Generated by NVIDIA NVVM Compiler
//
// Compiler Build ID: CL-36424714
// Cuda compilation tools, release 13.0, V13.0.88
// Based on NVVM 20.0.0
//

.version 9.0
.target sm_100
.address_size 64

	// .globl	_Z13reduce_pointsPfS_ii
.extern .func  (.param .b32 func_retval0) vprintf
(
	.param .b64 vprintf_param_0,
	.param .b64 vprintf_param_1
)
;
// _ZZ13reduce_pointsPfS_iiE10s_centroid has been demoted
.extern .shared .align 16 .b8 s_reduce_spread[];
.global .align 1 .b8 $str[4] = {37, 102, 32};
.global .align 1 .b8 $str$1[2] = {10};

.visible .entry _Z13reduce_pointsPfS_ii(
	.param .u64 .ptr .align 1 _Z13reduce_pointsPfS_ii_param_0,
	.param .u64 .ptr .align 1 _Z13reduce_pointsPfS_ii_param_1,
	.param .u32 _Z13reduce_pointsPfS_ii_param_2,
	.param .u32 _Z13reduce_pointsPfS_ii_param_3
)
{
	.reg .pred 	%p<45>;
	.reg .b32 	%r<203>;
	.reg .b32 	%f<90>;
	.reg .b64 	%rd<43>;
	// demoted variable
	.shared .align 4 .b8 _ZZ13reduce_pointsPfS_iiE10s_centroid[12288];
	ld.param.u64 	%rd3, [_Z13reduce_pointsPfS_ii_param_0];
	ld.param.u64 	%rd4, [_Z13reduce_pointsPfS_ii_param_1];
	ld.param.u32 	%r74, [_Z13reduce_pointsPfS_ii_param_2];
	ld.param.u32 	%r75, [_Z13reduce_pointsPfS_ii_param_3];
	cvta.to.global.u64 	%rd1, %rd3;
	cvta.to.global.u64 	%rd2, %rd4;
	mov.u32 	%r1, %tid.x;
	mov.u32 	%r2, %ctaid.x;
	mov.u32 	%r192, %ntid.x;
	mad.lo.s32 	%r4, %r2, %r192, %r1;
	setp.lt.s32 	%p1, %r75, 1;
	@%p1 bra 	$L__BB0_13;
	mul.lo.s32 	%r5, %r75, %r1;
	and.b32  	%r6, %r75, 15;
	setp.lt.u32 	%p2, %r75, 16;
	mov.b32 	%r182, 0;
	@%p2 bra 	$L__BB0_4;
	and.b32  	%r182, %r75, 2147483632;
	mov.b32 	%r180, 0;
$L__BB0_3:
	.pragma "nounroll";
	add.s32 	%r78, %r180, %r5;
	shl.b32 	%r79, %r78, 2;
	mov.u32 	%r80, _ZZ13reduce_pointsPfS_iiE10s_centroid;
	add.s32 	%r81, %r80, %r79;
	mov.b32 	%r82, 0;
	st.shared.u32 	[%r81], %r82;
	st.shared.u32 	[%r81+4], %r82;
	st.shared.u32 	[%r81+8], %r82;
	st.shared.u32 	[%r81+12], %r82;
	st.shared.u32 	[%r81+16], %r82;
	st.shared.u32 	[%r81+20], %r82;
	st.shared.u32 	[%r81+24], %r82;
	st.shared.u32 	[%r81+28], %r82;
	st.shared.u32 	[%r81+32], %r82;
	st.shared.u32 	[%r81+36], %r82;
	st.shared.u32 	[%r81+40], %r82;
	st.shared.u32 	[%r81+44], %r82;
	st.shared.u32 	[%r81+48], %r82;
	st.shared.u32 	[%r81+52], %r82;
	st.shared.u32 	[%r81+56], %r82;
	st.shared.u32 	[%r81+60], %r82;
	add.s32 	%r180, %r180, 16;
	setp.ne.s32 	%p3, %r180, %r182;
	@%p3 bra 	$L__BB0_3;
$L__BB0_4:
	setp.eq.s32 	%p4, %r6, 0;
	@%p4 bra 	$L__BB0_13;
	and.b32  	%r11, %r75, 7;
	setp.lt.u32 	%p5, %r6, 8;
	@%p5 bra 	$L__BB0_7;
	add.s32 	%r83, %r182, %r5;
	shl.b32 	%r84, %r83, 2;
	mov.u32 	%r85, _ZZ13reduce_pointsPfS_iiE10s_centroid;
	add.s32 	%r86, %r85, %r84;
	mov.b32 	%r87, 0;
	st.shared.u32 	[%r86], %r87;
	st.shared.u32 	[%r86+4], %r87;
	st.shared.u32 	[%r86+8], %r87;
	st.shared.u32 	[%r86+12], %r87;
	st.shared.u32 	[%r86+16], %r87;
	st.shared.u32 	[%r86+20], %r87;
	st.shared.u32 	[%r86+24], %r87;
	st.shared.u32 	[%r86+28], %r87;
	add.s32 	%r182, %r182, 8;
$L__BB0_7:
	setp.eq.s32 	%p6, %r11, 0;
	@%p6 bra 	$L__BB0_13;
	and.b32  	%r14, %r75, 3;
	setp.lt.u32 	%p7, %r11, 4;
	@%p7 bra 	$L__BB0_10;
	add.s32 	%r88, %r182, %r5;
	shl.b32 	%r89, %r88, 2;
	mov.u32 	%r90, _ZZ13reduce_pointsPfS_iiE10s_centroid;
	add.s32 	%r91, %r90, %r89;
	mov.b32 	%r92, 0;
	st.shared.u32 	[%r91], %r92;
	st.shared.u32 	[%r91+4], %r92;
	st.shared.u32 	[%r91+8], %r92;
	st.shared.u32 	[%r91+12], %r92;
	add.s32 	%r182, %r182, 4;
$L__BB0_10:
	setp.eq.s32 	%p8, %r14, 0;
	@%p8 bra 	$L__BB0_13;
	mov.b32 	%r185, 0;
	mov.u32 	%r96, _ZZ13reduce_pointsPfS_iiE10s_centroid;
$L__BB0_12:
	.pragma "nounroll";
	add.s32 	%r94, %r182, %r5;
	shl.b32 	%r95, %r94, 2;
	add.s32 	%r97, %r96, %r95;
	mov.b32 	%r98, 0;
	st.shared.u32 	[%r97], %r98;
	add.s32 	%r182, %r182, 1;
	add.s32 	%r185, %r185, 1;
	setp.ne.s32 	%p9, %r185, %r14;
	@%p9 bra 	$L__BB0_12;
$L__BB0_13:
	setp.gt.s32 	%p10, %r4, %r74;
	@%p10 bra 	$L__BB0_54;
	setp.lt.s32 	%p11, %r75, 1;
	bar.sync 	0;
	setp.ge.s32 	%p12, %r4, %r74;
	or.pred  	%p13, %p12, %p11;
	@%p13 bra 	$L__BB0_27;
	mul.lo.s32 	%r21, %r75, %r4;
	mul.lo.s32 	%r22, %r75, %r1;
	and.b32  	%r23, %r75, 15;
	setp.lt.u32 	%p14, %r75, 16;
	mov.b32 	%r188, 0;
	@%p14 bra 	$L__BB0_18;
	and.b32  	%r188, %r75, 2147483632;
	mov.b32 	%r186, 0;
$L__BB0_17:
	.pragma "nounroll";
	add.s32 	%r101, %r186, %r21;
	mul.wide.s32 	%rd5, %r101, 4;
	add.s64 	%rd6, %rd1, %rd5;
	ld.global.f32 	%f1, [%rd6];
	add.s32 	%r102, %r186, %r22;
	shl.b32 	%r103, %r102, 2;
	mov.u32 	%r104, _ZZ13reduce_pointsPfS_iiE10s_centroid;
	add.s32 	%r105, %r104, %r103;
	st.shared.f32 	[%r105], %f1;
	ld.global.f32 	%f2, [%rd6+4];
	st.shared.f32 	[%r105+4], %f2;
	ld.global.f32 	%f3, [%rd6+8];
	st.shared.f32 	[%r105+8], %f3;
	ld.global.f32 	%f4, [%rd6+12];
	st.shared.f32 	[%r105+12], %f4;
	ld.global.f32 	%f5, [%rd6+16];
	st.shared.f32 	[%r105+16], %f5;
	ld.global.f32 	%f6, [%rd6+20];
	st.shared.f32 	[%r105+20], %f6;
	ld.global.f32 	%f7, [%rd6+24];
	st.shared.f32 	[%r105+24], %f7;
	ld.global.f32 	%f8, [%rd6+28];
	st.shared.f32 	[%r105+28], %f8;
	ld.global.f32 	%f9, [%rd6+32];
	st.shared.f32 	[%r105+32], %f9;
	ld.global.f32 	%f10, [%rd6+36];
	st.shared.f32 	[%r105+36], %f10;
	ld.global.f32 	%f11, [%rd6+40];
	st.shared.f32 	[%r105+40], %f11;
	ld.global.f32 	%f12, [%rd6+44];
	st.shared.f32 	[%r105+44], %f12;
	ld.global.f32 	%f13, [%rd6+48];
	st.shared.f32 	[%r105+48], %f13;
	ld.global.f32 	%f14, [%rd6+52];
	st.shared.f32 	[%r105+52], %f14;
	ld.global.f32 	%f15, [%rd6+56];
	st.shared.f32 	[%r105+56], %f15;
	ld.global.f32 	%f16, [%rd6+60];
	st.shared.f32 	[%r105+60], %f16;
	add.s32 	%r186, %r186, 16;
	setp.ne.s32 	%p15, %r186, %r188;
	@%p15 bra 	$L__BB0_17;
$L__BB0_18:
	setp.eq.s32 	%p16, %r23, 0;
	@%p16 bra 	$L__BB0_27;
	and.b32  	%r28, %r75, 7;
	setp.lt.u32 	%p17, %r23, 8;
	@%p17 bra 	$L__BB0_21;
	add.s32 	%r106, %r188, %r21;
	mul.wide.s32 	%rd7, %r106, 4;
	add.s64 	%rd8, %rd1, %rd7;
	ld.global.f32 	%f17, [%rd8];
	add.s32 	%r107, %r188, %r22;
	shl.b32 	%r108, %r107, 2;
	mov.u32 	%r109, _ZZ13reduce_pointsPfS_iiE10s_centroid;
	add.s32 	%r110, %r109, %r108;
	st.shared.f32 	[%r110], %f17;
	ld.global.f32 	%f18, [%rd8+4];
	st.shared.f32 	[%r110+4], %f18;
	ld.global.f32 	%f19, [%rd8+8];
	st.shared.f32 	[%r110+8], %f19;
	ld.global.f32 	%f20, [%rd8+12];
	st.shared.f32 	[%r110+12], %f20;
	ld.global.f32 	%f21, [%rd8+16];
	st.shared.f32 	[%r110+16], %f21;
	ld.global.f32 	%f22, [%rd8+20];
	st.shared.f32 	[%r110+20], %f22;
	ld.global.f32 	%f23, [%rd8+24];
	st.shared.f32 	[%r110+24], %f23;
	ld.global.f32 	%f24, [%rd8+28];
	st.shared.f32 	[%r110+28], %f24;
	add.s32 	%r188, %r188, 8;
$L__BB0_21:
	setp.eq.s32 	%p18, %r28, 0;
	@%p18 bra 	$L__BB0_27;
	and.b32  	%r31, %r75, 3;
	setp.lt.u32 	%p19, %r28, 4;
	@%p19 bra 	$L__BB0_24;
	add.s32 	%r111, %r188, %r21;
	mul.wide.s32 	%rd9, %r111, 4;
	add.s64 	%rd10, %rd1, %rd9;
	ld.global.f32 	%f25, [%rd10];
	add.s32 	%r112, %r188, %r22;
	shl.b32 	%r113, %r112, 2;
	mov.u32 	%r114, _ZZ13reduce_pointsPfS_iiE10s_centroid;
	add.s32 	%r115, %r114, %r113;
	st.shared.f32 	[%r115], %f25;
	ld.global.f32 	%f26, [%rd10+4];
	st.shared.f32 	[%r115+4], %f26;
	ld.global.f32 	%f27, [%rd10+8];
	st.shared.f32 	[%r115+8], %f27;
	ld.global.f32 	%f28, [%rd10+12];
	st.shared.f32 	[%r115+12], %f28;
	add.s32 	%r188, %r188, 4;
$L__BB0_24:
	setp.eq.s32 	%p20, %r31, 0;
	@%p20 bra 	$L__BB0_27;
	mov.b32 	%r191, 0;
	mov.u32 	%r120, _ZZ13reduce_pointsPfS_iiE10s_centroid;
$L__BB0_26:
	.pragma "nounroll";
	add.s32 	%r117, %r188, %r21;
	mul.wide.s32 	%rd11, %r117, 4;
	add.s64 	%rd12, %rd1, %rd11;
	ld.global.f32 	%f29, [%rd12];
	add.s32 	%r118, %r188, %r22;
	shl.b32 	%r119, %r118, 2;
	add.s32 	%r121, %r120, %r119;
	st.shared.f32 	[%r121], %f29;
	add.s32 	%r188, %r188, 1;
	add.s32 	%r191, %r191, 1;
	setp.ne.s32 	%p21, %r191, %r31;
	@%p21 bra 	$L__BB0_26;
$L__BB0_27:
	bar.sync 	0;
	setp.lt.u32 	%p22, %r192, 2;
	@%p22 bra 	$L__BB0_42;
	mul.lo.s32 	%r38, %r75, %r1;
	and.b32  	%r39, %r75, 7;
	add.s32 	%r40, %r39, -1;
	and.b32  	%r41, %r75, 3;
	and.b32  	%r42, %r75, 2147483640;
	and.b32  	%r43, %r75, 1;
	neg.s32 	%r44, %r42;
	shl.b32 	%r122, %r38, 2;
	mov.u32 	%r123, _ZZ13reduce_pointsPfS_iiE10s_centroid;
	add.s32 	%r124, %r122, %r123;
	add.s32 	%r45, %r124, 16;
	shl.b32 	%r46, %r75, 2;
$L__BB0_29:
	mov.u32 	%r47, %r192;
	setp.lt.s32 	%p23, %r75, 1;
	shr.u32 	%r192, %r47, 1;
	setp.ge.u32 	%p24, %r1, %r192;
	or.pred  	%p25, %p24, %p23;
	@%p25 bra 	$L__BB0_41;
	setp.lt.u32 	%p26, %r75, 8;
	add.s32 	%r49, %r192, %r1;
	mul.lo.s32 	%r50, %r49, %r75;
	mov.b32 	%r197, 0;
	@%p26 bra 	$L__BB0_33;
	mad.lo.s32 	%r127, %r46, %r49, %r123;
	add.s32 	%r193, %r127, 16;
	mov.u32 	%r194, %r45;
	mov.u32 	%r195, %r44;
$L__BB0_32:
	.pragma "nounroll";
	ld.shared.f32 	%f30, [%r194+-16];
	ld.shared.f32 	%f31, [%r193+-16];
	add.f32 	%f32, %f30, %f31;
	st.shared.f32 	[%r194+-16], %f32;
	ld.shared.f32 	%f33, [%r194+-12];
	ld.shared.f32 	%f34, [%r193+-12];
	add.f32 	%f35, %f33, %f34;
	st.shared.f32 	[%r194+-12], %f35;
	ld.shared.f32 	%f36, [%r194+-8];
	ld.shared.f32 	%f37, [%r193+-8];
	add.f32 	%f38, %f36, %f37;
	st.shared.f32 	[%r194+-8], %f38;
	ld.shared.f32 	%f39, [%r194+-4];
	ld.shared.f32 	%f40, [%r193+-4];
	add.f32 	%f41, %f39, %f40;
	st.shared.f32 	[%r194+-4], %f41;
	ld.shared.f32 	%f42, [%r194];
	ld.shared.f32 	%f43, [%r193];
	add.f32 	%f44, %f42, %f43;
	st.shared.f32 	[%r194], %f44;
	ld.shared.f32 	%f45, [%r194+4];
	ld.shared.f32 	%f46, [%r193+4];
	add.f32 	%f47, %f45, %f46;
	st.shared.f32 	[%r194+4], %f47;
	ld.shared.f32 	%f48, [%r194+8];
	ld.shared.f32 	%f49, [%r193+8];
	add.f32 	%f50, %f48, %f49;
	st.shared.f32 	[%r194+8], %f50;
	ld.shared.f32 	%f51, [%r194+12];
	ld.shared.f32 	%f52, [%r193+12];
	add.f32 	%f53, %f51, %f52;
	st.shared.f32 	[%r194+12], %f53;
	add.s32 	%r195, %r195, 8;
	add.s32 	%r194, %r194, 32;
	add.s32 	%r193, %r193, 32;
	setp.ne.s32 	%p27, %r195, 0;
	mov.u32 	%r197, %r42;
	@%p27 bra 	$L__BB0_32;
$L__BB0_33:
	setp.eq.s32 	%p28, %r39, 0;
	@%p28 bra 	$L__BB0_41;
	setp.lt.u32 	%p29, %r40, 3;
	@%p29 bra 	$L__BB0_36;
	add.s32 	%r128, %r197, %r38;
	shl.b32 	%r129, %r128, 2;
	add.s32 	%r131, %r123, %r129;
	ld.shared.f32 	%f54, [%r131];
	add.s32 	%r132, %r197, %r50;
	shl.b32 	%r133, %r132, 2;
	add.s32 	%r134, %r123, %r133;
	ld.shared.f32 	%f55, [%r134];
	add.f32 	%f56, %f54, %f55;
	st.shared.f32 	[%r131], %f56;
	ld.shared.f32 	%f57, [%r131+4];
	ld.shared.f32 	%f58, [%r134+4];
	add.f32 	%f59, %f57, %f58;
	st.shared.f32 	[%r131+4], %f59;
	ld.shared.f32 	%f60, [%r131+8];
	ld.shared.f32 	%f61, [%r134+8];
	add.f32 	%f62, %f60, %f61;
	st.shared.f32 	[%r131+8], %f62;
	ld.shared.f32 	%f63, [%r131+12];
	ld.shared.f32 	%f64, [%r134+12];
	add.f32 	%f65, %f63, %f64;
	st.shared.f32 	[%r131+12], %f65;
	add.s32 	%r197, %r197, 4;
$L__BB0_36:
	setp.eq.s32 	%p30, %r41, 0;
	@%p30 bra 	$L__BB0_41;
	setp.eq.s32 	%p31, %r41, 1;
	@%p31 bra 	$L__BB0_39;
	add.s32 	%r135, %r197, %r38;
	shl.b32 	%r136, %r135, 2;
	add.s32 	%r138, %r123, %r136;
	ld.shared.f32 	%f66, [%r138];
	add.s32 	%r139, %r197, %r50;
	shl.b32 	%r140, %r139, 2;
	add.s32 	%r141, %r123, %r140;
	ld.shared.f32 	%f67, [%r141];
	add.f32 	%f68, %f66, %f67;
	st.shared.f32 	[%r138], %f68;
	ld.shared.f32 	%f69, [%r138+4];
	ld.shared.f32 	%f70, [%r141+4];
	add.f32 	%f71, %f69, %f70;
	st.shared.f32 	[%r138+4], %f71;
	add.s32 	%r197, %r197, 2;
$L__BB0_39:
	setp.eq.s32 	%p32, %r43, 0;
	@%p32 bra 	$L__BB0_41;
	add.s32 	%r142, %r197, %r38;
	shl.b32 	%r143, %r142, 2;
	add.s32 	%r145, %r123, %r143;
	ld.shared.f32 	%f72, [%r145];
	add.s32 	%r146, %r197, %r50;
	shl.b32 	%r147, %r146, 2;
	add.s32 	%r148, %r123, %r147;
	ld.shared.f32 	%f73, [%r148];
	add.f32 	%f74, %f72, %f73;
	st.shared.f32 	[%r145], %f74;
$L__BB0_41:
	bar.sync 	0;
	setp.gt.u32 	%p33, %r47, 3;
	@%p33 bra 	$L__BB0_29;
$L__BB0_42:
	setp.lt.s32 	%p34, %r75, 1;
	setp.ne.s32 	%p35, %r1, 0;
	or.pred  	%p36, %p35, %p34;
	@%p36 bra 	$L__BB0_54;
	mul.lo.s32 	%r63, %r75, %r2;
	add.s32 	%r150, %r75, -1;
	and.b32  	%r64, %r75, 7;
	setp.lt.u32 	%p37, %r150, 7;
	mov.b32 	%r201, 0;
	@%p37 bra 	$L__BB0_46;
	and.b32  	%r201, %r75, 2147483640;
	mov.b32 	%r199, 0;
$L__BB0_45:
	.pragma "nounroll";
	shl.b32 	%r152, %r199, 2;
	mov.u32 	%r153, _ZZ13reduce_pointsPfS_iiE10s_centroid;
	add.s32 	%r154, %r153, %r152;
	ld.shared.f32 	%f75, [%r154];
	add.s32 	%r155, %r199, %r63;
	mul.wide.u32 	%rd13, %r155, 4;
	add.s64 	%rd14, %rd2, %rd13;
	st.global.f32 	[%rd14], %f75;
	ld.shared.f32 	%f76, [%r154+4];
	add.s32 	%r156, %r155, 1;
	mul.wide.u32 	%rd15, %r156, 4;
	add.s64 	%rd16, %rd2, %rd15;
	st.global.f32 	[%rd16], %f76;
	ld.shared.f32 	%f77, [%r154+8];
	add.s32 	%r157, %r155, 2;
	mul.wide.u32 	%rd17, %r157, 4;
	add.s64 	%rd18, %rd2, %rd17;
	st.global.f32 	[%rd18], %f77;
	ld.shared.f32 	%f78, [%r154+12];
	add.s32 	%r158, %r155, 3;
	mul.wide.u32 	%rd19, %r158, 4;
	add.s64 	%rd20, %rd2, %rd19;
	st.global.f32 	[%rd20], %f78;
	ld.shared.f32 	%f79, [%r154+16];
	add.s32 	%r159, %r155, 4;
	mul.wide.u32 	%rd21, %r159, 4;
	add.s64 	%rd22, %rd2, %rd21;
	st.global.f32 	[%rd22], %f79;
	ld.shared.f32 	%f80, [%r154+20];
	add.s32 	%r160, %r155, 5;
	mul.wide.u32 	%rd23, %r160, 4;
	add.s64 	%rd24, %rd2, %rd23;
	st.global.f32 	[%rd24], %f80;
	ld.shared.f32 	%f81, [%r154+24];
	add.s32 	%r161, %r155, 6;
	mul.wide.u32 	%rd25, %r161, 4;
	add.s64 	%rd26, %rd2, %rd25;
	st.global.f32 	[%rd26], %f81;
	ld.shared.f32 	%f82, [%r154+28];
	add.s32 	%r162, %r155, 7;
	mul.wide.u32 	%rd27, %r162, 4;
	add.s64 	%rd28, %rd2, %rd27;
	st.global.f32 	[%rd28], %f82;
	add.s32 	%r199, %r199, 8;
	setp.ne.s32 	%p38, %r199, %r201;
	@%p38 bra 	$L__BB0_45;
$L__BB0_46:
	setp.eq.s32 	%p39, %r64, 0;
	@%p39 bra 	$L__BB0_54;
	and.b32  	%r69, %r75, 3;
	setp.lt.u32 	%p40, %r64, 4;
	@%p40 bra 	$L__BB0_49;
	shl.b32 	%r163, %r201, 2;
	mov.u32 	%r164, _ZZ13reduce_pointsPfS_iiE10s_centroid;
	add.s32 	%r165, %r164, %r163;
	ld.shared.f32 	%f83, [%r165];
	add.s32 	%r166, %r201, %r63;
	mul.wide.u32 	%rd29, %r166, 4;
	add.s64 	%rd30, %rd2, %rd29;
	st.global.f32 	[%rd30], %f83;
	ld.shared.f32 	%f84, [%r165+4];
	add.s32 	%r167, %r166, 1;
	mul.wide.u32 	%rd31, %r167, 4;
	add.s64 	%rd32, %rd2, %rd31;
	st.global.f32 	[%rd32], %f84;
	ld.shared.f32 	%f85, [%r165+8];
	add.s32 	%r168, %r166, 2;
	mul.wide.u32 	%rd33, %r168, 4;
	add.s64 	%rd34, %rd2, %rd33;
	st.global.f32 	[%rd34], %f85;
	ld.shared.f32 	%f86, [%r165+12];
	add.s32 	%r169, %r166, 3;
	mul.wide.u32 	%rd35, %r169, 4;
	add.s64 	%rd36, %rd2, %rd35;
	st.global.f32 	[%rd36], %f86;
	add.s32 	%r201, %r201, 4;
$L__BB0_49:
	setp.eq.s32 	%p41, %r69, 0;
	@%p41 bra 	$L__BB0_54;
	setp.eq.s32 	%p42, %r69, 1;
	@%p42 bra 	$L__BB0_52;
	shl.b32 	%r170, %r201, 2;
	mov.u32 	%r171, _ZZ13reduce_pointsPfS_iiE10s_centroid;
	add.s32 	%r172, %r171, %r170;
	ld.shared.f32 	%f87, [%r172];
	add.s32 	%r173, %r201, %r63;
	mul.wide.u32 	%rd37, %r173, 4;
	add.s64 	%rd38, %rd2, %rd37;
	st.global.f32 	[%rd38], %f87;
	ld.shared.f32 	%f88, [%r172+4];
	add.s32 	%r174, %r173, 1;
	mul.wide.u32 	%rd39, %r174, 4;
	add.s64 	%rd40, %rd2, %rd39;
	st.global.f32 	[%rd40], %f88;
	add.s32 	%r201, %r201, 2;
$L__BB0_52:
	and.b32  	%r175, %r75, 1;
	setp.eq.b32 	%p43, %r175, 1;
	not.pred 	%p44, %p43;
	@%p44 bra 	$L__BB0_54;
	shl.b32 	%r176, %r201, 2;
	mov.u32 	%r177, _ZZ13reduce_pointsPfS_iiE10s_centroid;
	add.s32 	%r178, %r177, %r176;
	ld.shared.f32 	%f89, [%r178];
	add.s32 	%r179, %r201, %r63;
	mul.wide.u32 	%rd41, %r179, 4;
	add.s64 	%rd42, %rd2, %rd41;
	st.global.f32 	[%rd42], %f89;
$L__BB0_54:
	ret;

}
	// .globl	_Z13reduce_spreadPfS_S_iiii
.visible .entry _Z13reduce_spreadPfS_S_iiii(
	.param .u64 .ptr .align 1 _Z13reduce_spreadPfS_S_iiii_param_0,
	.param .u64 .ptr .align 1 _Z13reduce_spreadPfS_S_iiii_param_1,
	.param .u64 .ptr .align 1 _Z13reduce_spreadPfS_S_iiii_param_2,
	.param .u32 _Z13reduce_spreadPfS_S_iiii_param_3,
	.param .u32 _Z13reduce_spreadPfS_S_iiii_param_4,
	.param .u32 _Z13reduce_spreadPfS_S_iiii_param_5,
	.param .u32 _Z13reduce_spreadPfS_S_iiii_param_6
)
{
	.reg .pred 	%p<15>;
	.reg .b32 	%r<47>;
	.reg .b32 	%f<146>;
	.reg .b64 	%rd<31>;

	ld.param.u64 	%rd11, [_Z13reduce_spreadPfS_S_iiii_param_0];
	ld.param.u64 	%rd12, [_Z13reduce_spreadPfS_S_iiii_param_1];
	ld.param.u64 	%rd10, [_Z13reduce_spreadPfS_S_iiii_param_2];
	ld.param.u32 	%r30, [_Z13reduce_spreadPfS_S_iiii_param_3];
	ld.param.u32 	%r29, [_Z13reduce_spreadPfS_S_iiii_param_4];
	cvta.to.global.u64 	%rd1, %rd12;
	cvta.to.global.u64 	%rd2, %rd11;
	mov.u32 	%r1, %tid.x;
	mov.u32 	%r2, %ctaid.x;
	mov.u32 	%r46, %ntid.x;
	mad.lo.s32 	%r4, %r2, %r46, %r1;
	shl.b32 	%r31, %r1, 2;
	mov.u32 	%r32, s_reduce_spread;
	add.s32 	%r5, %r32, %r31;
	mov.b32 	%r33, 0;
	st.shared.u32 	[%r5], %r33;
	bar.sync 	0;
	setp.ge.s32 	%p1, %r4, %r30;
	@%p1 bra 	$L__BB1_15;
	setp.lt.s32 	%p2, %r29, 1;
	mov.f32 	%f145, 0f00000000;
	@%p2 bra 	$L__BB1_14;
	mul.lo.s32 	%r6, %r29, %r4;
	and.b32  	%r7, %r29, 15;
	setp.lt.u32 	%p3, %r29, 16;
	mov.f32 	%f145, 0f00000000;
	mov.b32 	%r42, 0;
	@%p3 bra 	$L__BB1_5;
	and.b32  	%r42, %r29, 2147483632;
	neg.s32 	%r40, %r42;
	add.s64 	%rd3, %rd2, 32;
	add.s64 	%rd29, %rd1, 32;
	mov.f32 	%f145, 0f00000000;
	mov.u32 	%r39, %r6;
$L__BB1_4:
	.pragma "nounroll";
	mul.wide.s32 	%rd13, %r39, 4;
	add.s64 	%rd14, %rd3, %rd13;
	ld.global.f32 	%f18, [%rd14+-32];
	ld.global.f32 	%f19, [%rd29+-32];
	sub.f32 	%f20, %f18, %f19;
	fma.rn.f32 	%f21, %f20, %f20, %f145;
	ld.global.f32 	%f22, [%rd14+-28];
	ld.global.f32 	%f23, [%rd29+-28];
	sub.f32 	%f24, %f22, %f23;
	fma.rn.f32 	%f25, %f24, %f24, %f21;
	ld.global.f32 	%f26, [%rd14+-24];
	ld.global.f32 	%f27, [%rd29+-24];
	sub.f32 	%f28, %f26, %f27;
	fma.rn.f32 	%f29, %f28, %f28, %f25;
	ld.global.f32 	%f30, [%rd14+-20];
	ld.global.f32 	%f31, [%rd29+-20];
	sub.f32 	%f32, %f30, %f31;
	fma.rn.f32 	%f33, %f32, %f32, %f29;
	ld.global.f32 	%f34, [%rd14+-16];
	ld.global.f32 	%f35, [%rd29+-16];
	sub.f32 	%f36, %f34, %f35;
	fma.rn.f32 	%f37, %f36, %f36, %f33;
	ld.global.f32 	%f38, [%rd14+-12];
	ld.global.f32 	%f39, [%rd29+-12];
	sub.f32 	%f40, %f38, %f39;
	fma.rn.f32 	%f41, %f40, %f40, %f37;
	ld.global.f32 	%f42, [%rd14+-8];
	ld.global.f32 	%f43, [%rd29+-8];
	sub.f32 	%f44, %f42, %f43;
	fma.rn.f32 	%f45, %f44, %f44, %f41;
	ld.global.f32 	%f46, [%rd14+-4];
	ld.global.f32 	%f47, [%rd29+-4];
	sub.f32 	%f48, %f46, %f47;
	fma.rn.f32 	%f49, %f48, %f48, %f45;
	ld.global.f32 	%f50, [%rd14];
	ld.global.f32 	%f51, [%rd29];
	sub.f32 	%f52, %f50, %f51;
	fma.rn.f32 	%f53, %f52, %f52, %f49;
	ld.global.f32 	%f54, [%rd14+4];
	ld.global.f32 	%f55, [%rd29+4];
	sub.f32 	%f56, %f54, %f55;
	fma.rn.f32 	%f57, %f56, %f56, %f53;
	ld.global.f32 	%f58, [%rd14+8];
	ld.global.f32 	%f59, [%rd29+8];
	sub.f32 	%f60, %f58, %f59;
	fma.rn.f32 	%f61, %f60, %f60, %f57;
	ld.global.f32 	%f62, [%rd14+12];
	ld.global.f32 	%f63, [%rd29+12];
	sub.f32 	%f64, %f62, %f63;
	fma.rn.f32 	%f65, %f64, %f64, %f61;
	ld.global.f32 	%f66, [%rd14+16];
	ld.global.f32 	%f67, [%rd29+16];
	sub.f32 	%f68, %f66, %f67;
	fma.rn.f32 	%f69, %f68, %f68, %f65;
	ld.global.f32 	%f70, [%rd14+20];
	ld.global.f32 	%f71, [%rd29+20];
	sub.f32 	%f72, %f70, %f71;
	fma.rn.f32 	%f73, %f72, %f72, %f69;
	ld.global.f32 	%f74, [%rd14+24];
	ld.global.f32 	%f75, [%rd29+24];
	sub.f32 	%f76, %f74, %f75;
	fma.rn.f32 	%f77, %f76, %f76, %f73;
	ld.global.f32 	%f78, [%rd14+28];
	ld.global.f32 	%f79, [%rd29+28];
	sub.f32 	%f80, %f78, %f79;
	fma.rn.f32 	%f145, %f80, %f80, %f77;
	add.s32 	%r40, %r40, 16;
	add.s32 	%r39, %r39, 16;
	add.s64 	%rd29, %rd29, 64;
	setp.ne.s32 	%p4, %r40, 0;
	@%p4 bra 	$L__BB1_4;
$L__BB1_5:
	setp.eq.s32 	%p5, %r7, 0;
	@%p5 bra 	$L__BB1_14;
	and.b32  	%r15, %r29, 7;
	setp.lt.u32 	%p6, %r7, 8;
	@%p6 bra 	$L__BB1_8;
	add.s32 	%r35, %r42, %r6;
	mul.wide.s32 	%rd15, %r35, 4;
	add.s64 	%rd16, %rd2, %rd15;
	ld.global.f32 	%f82, [%rd16];
	mul.wide.u32 	%rd17, %r42, 4;
	add.s64 	%rd18, %rd1, %rd17;
	ld.global.f32 	%f83, [%rd18];
	sub.f32 	%f84, %f82, %f83;
	fma.rn.f32 	%f85, %f84, %f84, %f145;
	ld.global.f32 	%f86, [%rd16+4];
	ld.global.f32 	%f87, [%rd18+4];
	sub.f32 	%f88, %f86, %f87;
	fma.rn.f32 	%f89, %f88, %f88, %f85;
	ld.global.f32 	%f90, [%rd16+8];
	ld.global.f32 	%f91, [%rd18+8];
	sub.f32 	%f92, %f90, %f91;
	fma.rn.f32 	%f93, %f92, %f92, %f89;
	ld.global.f32 	%f94, [%rd16+12];
	ld.global.f32 	%f95, [%rd18+12];
	sub.f32 	%f96, %f94, %f95;
	fma.rn.f32 	%f97, %f96, %f96, %f93;
	ld.global.f32 	%f98, [%rd16+16];
	ld.global.f32 	%f99, [%rd18+16];
	sub.f32 	%f100, %f98, %f99;
	fma.rn.f32 	%f101, %f100, %f100, %f97;
	ld.global.f32 	%f102, [%rd16+20];
	ld.global.f32 	%f103, [%rd18+20];
	sub.f32 	%f104, %f102, %f103;
	fma.rn.f32 	%f105, %f104, %f104, %f101;
	ld.global.f32 	%f106, [%rd16+24];
	ld.global.f32 	%f107, [%rd18+24];
	sub.f32 	%f108, %f106, %f107;
	fma.rn.f32 	%f109, %f108, %f108, %f105;
	ld.global.f32 	%f110, [%rd16+28];
	ld.global.f32 	%f111, [%rd18+28];
	sub.f32 	%f112, %f110, %f111;
	fma.rn.f32 	%f145, %f112, %f112, %f109;
	add.s32 	%r42, %r42, 8;
$L__BB1_8:
	setp.eq.s32 	%p7, %r15, 0;
	@%p7 bra 	$L__BB1_14;
	and.b32  	%r18, %r29, 3;
	setp.lt.u32 	%p8, %r15, 4;
	@%p8 bra 	$L__BB1_11;
	add.s32 	%r36, %r42, %r6;
	mul.wide.s32 	%rd19, %r36, 4;
	add.s64 	%rd20, %rd2, %rd19;
	ld.global.f32 	%f114, [%rd20];
	mul.wide.u32 	%rd21, %r42, 4;
	add.s64 	%rd22, %rd1, %rd21;
	ld.global.f32 	%f115, [%rd22];
	sub.f32 	%f116, %f114, %f115;
	fma.rn.f32 	%f117, %f116, %f116, %f145;
	ld.global.f32 	%f118, [%rd20+4];
	ld.global.f32 	%f119, [%rd22+4];
	sub.f32 	%f120, %f118, %f119;
	fma.rn.f32 	%f121, %f120, %f120, %f117;
	ld.global.f32 	%f122, [%rd20+8];
	ld.global.f32 	%f123, [%rd22+8];
	sub.f32 	%f124, %f122, %f123;
	fma.rn.f32 	%f125, %f124, %f124, %f121;
	ld.global.f32 	%f126, [%rd20+12];
	ld.global.f32 	%f127, [%rd22+12];
	sub.f32 	%f128, %f126, %f127;
	fma.rn.f32 	%f145, %f128, %f128, %f125;
	add.s32 	%r42, %r42, 4;
$L__BB1_11:
	setp.eq.s32 	%p9, %r18, 0;
	@%p9 bra 	$L__BB1_14;
	mul.wide.u32 	%rd23, %r42, 4;
	add.s64 	%rd30, %rd1, %rd23;
	add.s32 	%r45, %r42, %r6;
	neg.s32 	%r44, %r18;
$L__BB1_13:
	.pragma "nounroll";
	mul.wide.s32 	%rd24, %r45, 4;
	add.s64 	%rd25, %rd2, %rd24;
	ld.global.f32 	%f129, [%rd25];
	ld.global.f32 	%f130, [%rd30];
	sub.f32 	%f131, %f129, %f130;
	fma.rn.f32 	%f145, %f131, %f131, %f145;
	add.s64 	%rd30, %rd30, 4;
	add.s32 	%r45, %r45, 1;
	add.s32 	%r44, %r44, 1;
	setp.ne.s32 	%p10, %r44, 0;
	@%p10 bra 	$L__BB1_13;
$L__BB1_14:
	sqrt.rn.f32 	%f132, %f145;
	st.shared.f32 	[%r5], %f132;
$L__BB1_15:
	bar.sync 	0;
	setp.lt.u32 	%p11, %r46, 2;
	@%p11 bra 	$L__BB1_19;
$L__BB1_16:
	shr.u32 	%r28, %r46, 1;
	setp.ge.u32 	%p12, %r1, %r28;
	@%p12 bra 	$L__BB1_18;
	shl.b32 	%r37, %r28, 2;
	add.s32 	%r38, %r5, %r37;
	ld.shared.f32 	%f133, [%r38];
	ld.shared.f32 	%f134, [%r5];
	add.f32 	%f135, %f133, %f134;
	st.shared.f32 	[%r5], %f135;
$L__BB1_18:
	bar.sync 	0;
	setp.gt.u32 	%p13, %r46, 3;
	mov.u32 	%r46, %r28;
	@%p13 bra 	$L__BB1_16;
$L__BB1_19:
	setp.ne.s32 	%p14, %r1, 0;
	@%p14 bra 	$L__BB1_21;
	ld.shared.f32 	%f136, [s_reduce_spread];
	cvta.to.global.u64 	%rd26, %rd10;
	mul.wide.u32 	%rd27, %r2, 4;
	add.s64 	%rd28, %rd26, %rd27;
	st.global.f32 	[%rd28], %f136;
$L__BB1_21:
	ret;

}
	// .globl	_Z9print_rowPfii
.visible .entry _Z9print_rowPfii(
	.param .u64 .ptr .align 1 _Z9print_rowPfii_param_0,
	.param .u32 _Z9print_rowPfii_param_1,
	.param .u32 _Z9print_rowPfii_param_2
)
{
	.local .align 8 .b8 	__local_depot2[8];
	.reg .b64 	%SP;
	.reg .b64 	%SPL;
	.reg .pred 	%p<10>;
	.reg .b32 	%r<90>;
	.reg .b32 	%f<30>;
	.reg .b64 	%rd<28>;
	.reg .b64 	%fd<30>;

	mov.u64 	%SPL, __local_depot2;
	cvta.local.u64 	%SP, %SPL;
	ld.param.u64 	%rd4, [_Z9print_rowPfii_param_0];
	ld.param.u32 	%r21, [_Z9print_rowPfii_param_1];
	ld.param.u32 	%r20, [_Z9print_rowPfii_param_2];
	cvta.to.global.u64 	%rd1, %rd4;
	add.u64 	%rd5, %SP, 0;
	add.u64 	%rd2, %SPL, 0;
	mul.lo.s32 	%r85, %r20, %r21;
	setp.lt.s32 	%p1, %r20, 1;
	@%p1 bra 	$L__BB2_13;
	and.b32  	%r2, %r20, 15;
	setp.lt.u32 	%p2, %r20, 16;
	@%p2 bra 	$L__BB2_4;
	and.b32  	%r22, %r20, 2147483632;
	neg.s32 	%r83, %r22;
	add.s64 	%rd3, %rd1, 32;
	mov.u64 	%rd8, $str;
$L__BB2_3:
	.pragma "nounroll";
	mul.wide.s32 	%rd6, %r85, 4;
	add.s64 	%rd7, %rd3, %rd6;
	ld.global.f32 	%f1, [%rd7+-32];
	cvt.f64.f32 	%fd1, %f1;
	st.local.f64 	[%rd2], %fd1;
	cvta.global.u64 	%rd9, %rd8;
	{ // callseq 0, 0
	.param .b64 param0;
	st.param.b64 	[param0], %rd9;
	.param .b64 param1;
	st.param.b64 	[param1], %rd5;
	.param .b32 retval0;
	call.uni (retval0), 
	vprintf, 
	(
	param0, 
	param1
	);
	ld.param.b32 	%r23, [retval0];
	} // callseq 0
	ld.global.f32 	%f2, [%rd7+-28];
	cvt.f64.f32 	%fd2, %f2;
	st.local.f64 	[%rd2], %fd2;
	{ // callseq 1, 0
	.param .b64 param0;
	st.param.b64 	[param0], %rd9;
	.param .b64 param1;
	st.param.b64 	[param1], %rd5;
	.param .b32 retval0;
	call.uni (retval0), 
	vprintf, 
	(
	param0, 
	param1
	);
	ld.param.b32 	%r25, [retval0];
	} // callseq 1
	ld.global.f32 	%f3, [%rd7+-24];
	cvt.f64.f32 	%fd3, %f3;
	st.local.f64 	[%rd2], %fd3;
	{ // callseq 2, 0
	.param .b64 param0;
	st.param.b64 	[param0], %rd9;
	.param .b64 param1;
	st.param.b64 	[param1], %rd5;
	.param .b32 retval0;
	call.uni (retval0), 
	vprintf, 
	(
	param0, 
	param1
	);
	ld.param.b32 	%r27, [retval0];
	} // callseq 2
	ld.global.f32 	%f4, [%rd7+-20];
	cvt.f64.f32 	%fd4, %f4;
	st.local.f64 	[%rd2], %fd4;
	{ // callseq 3, 0
	.param .b64 param0;
	st.param.b64 	[param0], %rd9;
	.param .b64 param1;
	st.param.b64 	[param1], %rd5;
	.param .b32 retval0;
	call.uni (retval0), 
	vprintf, 
	(
	param0, 
	param1
	);
	ld.param.b32 	%r29, [retval0];
	} // callseq 3
	ld.global.f32 	%f5, [%rd7+-16];
	cvt.f64.f32 	%fd5, %f5;
	st.local.f64 	[%rd2], %fd5;
	{ // callseq 4, 0
	.param .b64 param0;
	st.param.b64 	[param0], %rd9;
	.param .b64 param1;
	st.param.b64 	[param1], %rd5;
	.param .b32 retval0;
	call.uni (retval0), 
	vprintf, 
	(
	param0, 
	param1
	);
	ld.param.b32 	%r31, [retval0];
	} // callseq 4
	ld.global.f32 	%f6, [%rd7+-12];
	cvt.f64.f32 	%fd6, %f6;
	st.local.f64 	[%rd2], %fd6;
	{ // callseq 5, 0
	.param .b64 param0;
	st.param.b64 	[param0], %rd9;
	.param .b64 param1;
	st.param.b64 	[param1], %rd5;
	.param .b32 retval0;
	call.uni (retval0), 
	vprintf, 
	(
	param0, 
	param1
	);
	ld.param.b32 	%r33, [retval0];
	} // callseq 5
	ld.global.f32 	%f7, [%rd7+-8];
	cvt.f64.f32 	%fd7, %f7;
	st.local.f64 	[%rd2], %fd7;
	{ // callseq 6, 0
	.param .b64 param0;
	st.param.b64 	[param0], %rd9;
	.param .b64 param1;
	st.param.b64 	[param1], %rd5;
	.param .b32 retval0;
	call.uni (retval0), 
	vprintf, 
	(
	param0, 
	param1
	);
	ld.param.b32 	%r35, [retval0];
	} // callseq 6
	ld.global.f32 	%f8, [%rd7+-4];
	cvt.f64.f32 	%fd8, %f8;
	st.local.f64 	[%rd2], %fd8;
	{ // callseq 7, 0
	.param .b64 param0;
	st.param.b64 	[param0], %rd9;
	.param .b64 param1;
	st.param.b64 	[param1], %rd5;
	.param .b32 retval0;
	call.uni (retval0), 
	vprintf, 
	(
	param0, 
	param1
	);
	ld.param.b32 	%r37, [retval0];
	} // callseq 7
	ld.global.f32 	%f9, [%rd7];
	cvt.f64.f32 	%fd9, %f9;
	st.local.f64 	[%rd2], %fd9;
	{ // callseq 8, 0
	.param .b64 param0;
	st.param.b64 	[param0], %rd9;
	.param .b64 param1;
	st.param.b64 	[param1], %rd5;
	.param .b32 retval0;
	call.uni (retval0), 
	vprintf, 
	(
	param0, 
	param1
	);
	ld.param.b32 	%r39, [retval0];
	} // callseq 8
	ld.global.f32 	%f10, [%rd7+4];
	cvt.f64.f32 	%fd10, %f10;
	st.local.f64 	[%rd2], %fd10;
	{ // callseq 9, 0
	.param .b64 param0;
	st.param.b64 	[param0], %rd9;
	.param .b64 param1;
	st.param.b64 	[param1], %rd5;
	.param .b32 retval0;
	call.uni (retval0), 
	vprintf, 
	(
	param0, 
	param1
	);
	ld.param.b32 	%r41, [retval0];
	} // callseq 9
	ld.global.f32 	%f11, [%rd7+8];
	cvt.f64.f32 	%fd11, %f11;
	st.local.f64 	[%rd2], %fd11;
	{ // callseq 10, 0
	.param .b64 param0;
	st.param.b64 	[param0], %rd9;
	.param .b64 param1;
	st.param.b64 	[param1], %rd5;
	.param .b32 retval0;
	call.uni (retval0), 
	vprintf, 
	(
	param0, 
	param1
	);
	ld.param.b32 	%r43, [retval0];
	} // callseq 10
	ld.global.f32 	%f12, [%rd7+12];
	cvt.f64.f32 	%fd12, %f12;
	st.local.f64 	[%rd2], %fd12;
	{ // callseq 11, 0
	.param .b64 param0;
	st.param.b64 	[param0], %rd9;
	.param .b64 param1;
	st.param.b64 	[param1], %rd5;
	.param .b32 retval0;
	call.uni (retval0), 
	vprintf, 
	(
	param0, 
	param1
	);
	ld.param.b32 	%r45, [retval0];
	} // callseq 11
	ld.global.f32 	%f13, [%rd7+16];
	cvt.f64.f32 	%fd13, %f13;
	st.local.f64 	[%rd2], %fd13;
	{ // callseq 12, 0
	.param .b64 param0;
	st.param.b64 	[param0], %rd9;
	.param .b64 param1;
	st.param.b64 	[param1], %rd5;
	.param .b32 retval0;
	call.uni (retval0), 
	vprintf, 
	(
	param0, 
	param1
	);
	ld.param.b32 	%r47, [retval0];
	} // callseq 12
	ld.global.f32 	%f14, [%rd7+20];
	cvt.f64.f32 	%fd14, %f14;
	st.local.f64 	[%rd2], %fd14;
	{ // callseq 13, 0
	.param .b64 param0;
	st.param.b64 	[param0], %rd9;
	.param .b64 param1;
	st.param.b64 	[param1], %rd5;
	.param .b32 retval0;
	call.uni (retval0), 
	vprintf, 
	(
	param0, 
	param1
	);
	ld.param.b32 	%r49, [retval0];
	} // callseq 13
	ld.global.f32 	%f15, [%rd7+24];
	cvt.f64.f32 	%fd15, %f15;
	st.local.f64 	[%rd2], %fd15;
	{ // callseq 14, 0
	.param .b64 param0;
	st.param.b64 	[param0], %rd9;
	.param .b64 param1;
	st.param.b64 	[param1], %rd5;
	.param .b32 retval0;
	call.uni (retval0), 
	vprintf, 
	(
	param0, 
	param1
	);
	ld.param.b32 	%r51, [retval0];
	} // callseq 14
	ld.global.f32 	%f16, [%rd7+28];
	cvt.f64.f32 	%fd16, %f16;
	st.local.f64 	[%rd2], %fd16;
	{ // callseq 15, 0
	.param .b64 param0;
	st.param.b64 	[param0], %rd9;
	.param .b64 param1;
	st.param.b64 	[param1], %rd5;
	.param .b32 retval0;
	call.uni (retval0), 
	vprintf, 
	(
	param0, 
	param1
	);
	ld.param.b32 	%r53, [retval0];
	} // callseq 15
	add.s32 	%r85, %r85, 16;
	add.s32 	%r83, %r83, 16;
	setp.ne.s32 	%p3, %r83, 0;
	@%p3 bra 	$L__BB2_3;
$L__BB2_4:
	setp.eq.s32 	%p4, %r2, 0;
	@%p4 bra 	$L__BB2_13;
	and.b32  	%r9, %r20, 7;
	setp.lt.u32 	%p5, %r2, 8;
	@%p5 bra 	$L__BB2_7;
	mul.wide.s32 	%rd11, %r85, 4;
	add.s64 	%rd12, %rd1, %rd11;
	ld.global.f32 	%f17, [%rd12];
	cvt.f64.f32 	%fd17, %f17;
	st.local.f64 	[%rd2], %fd17;
	mov.u64 	%rd13, $str;
	cvta.global.u64 	%rd14, %rd13;
	add.u64 	%rd15, %SP, 0;
	{ // callseq 16, 0
	.param .b64 param0;
	st.param.b64 	[param0], %rd14;
	.param .b64 param1;
	st.param.b64 	[param1], %rd15;
	.param .b32 retval0;
	call.uni (retval0), 
	vprintf, 
	(
	param0, 
	param1
	);
	ld.param.b32 	%r55, [retval0];
	} // callseq 16
	ld.global.f32 	%f18, [%rd12+4];
	cvt.f64.f32 	%fd18, %f18;
	st.local.f64 	[%rd2], %fd18;
	{ // callseq 17, 0
	.param .b64 param0;
	st.param.b64 	[param0], %rd14;
	.param .b64 param1;
	st.param.b64 	[param1], %rd15;
	.param .b32 retval0;
	call.uni (retval0), 
	vprintf, 
	(
	param0, 
	param1
	);
	ld.param.b32 	%r57, [retval0];
	} // callseq 17
	ld.global.f32 	%f19, [%rd12+8];
	cvt.f64.f32 	%fd19, %f19;
	st.local.f64 	[%rd2], %fd19;
	{ // callseq 18, 0
	.param .b64 param0;
	st.param.b64 	[param0], %rd14;
	.param .b64 param1;
	st.param.b64 	[param1], %rd15;
	.param .b32 retval0;
	call.uni (retval0), 
	vprintf, 
	(
	param0, 
	param1
	);
	ld.param.b32 	%r59, [retval0];
	} // callseq 18
	ld.global.f32 	%f20, [%rd12+12];
	cvt.f64.f32 	%fd20, %f20;
	st.local.f64 	[%rd2], %fd20;
	{ // callseq 19, 0
	.param .b64 param0;
	st.param.b64 	[param0], %rd14;
	.param .b64 param1;
	st.param.b64 	[param1], %rd15;
	.param .b32 retval0;
	call.uni (retval0), 
	vprintf, 
	(
	param0, 
	param1
	);
	ld.param.b32 	%r61, [retval0];
	} // callseq 19
	ld.global.f32 	%f21, [%rd12+16];
	cvt.f64.f32 	%fd21, %f21;
	st.local.f64 	[%rd2], %fd21;
	{ // callseq 20, 0
	.param .b64 param0;
	st.param.b64 	[param0], %rd14;
	.param .b64 param1;
	st.param.b64 	[param1], %rd15;
	.param .b32 retval0;
	call.uni (retval0), 
	vprintf, 
	(
	param0, 
	param1
	);
	ld.param.b32 	%r63, [retval0];
	} // callseq 20
	ld.global.f32 	%f22, [%rd12+20];
	cvt.f64.f32 	%fd22, %f22;
	st.local.f64 	[%rd2], %fd22;
	{ // callseq 21, 0
	.param .b64 param0;
	st.param.b64 	[param0], %rd14;
	.param .b64 param1;
	st.param.b64 	[param1], %rd15;
	.param .b32 retval0;
	call.uni (retval0), 
	vprintf, 
	(
	param0, 
	param1
	);
	ld.param.b32 	%r65, [retval0];
	} // callseq 21
	ld.global.f32 	%f23, [%rd12+24];
	cvt.f64.f32 	%fd23, %f23;
	st.local.f64 	[%rd2], %fd23;
	{ // callseq 22, 0
	.param .b64 param0;
	st.param.b64 	[param0], %rd14;
	.param .b64 param1;
	st.param.b64 	[param1], %rd15;
	.param .b32 retval0;
	call.uni (retval0), 
	vprintf, 
	(
	param0, 
	param1
	);
	ld.param.b32 	%r67, [retval0];
	} // callseq 22
	ld.global.f32 	%f24, [%rd12+28];
	cvt.f64.f32 	%fd24, %f24;
	st.local.f64 	[%rd2], %fd24;
	{ // callseq 23, 0
	.param .b64 param0;
	st.param.b64 	[param0], %rd14;
	.param .b64 param1;
	st.param.b64 	[param1], %rd15;
	.param .b32 retval0;
	call.uni (retval0), 
	vprintf, 
	(
	param0, 
	param1
	);
	ld.param.b32 	%r69, [retval0];
	} // callseq 23
	add.s32 	%r85, %r85, 8;
$L__BB2_7:
	setp.eq.s32 	%p6, %r9, 0;
	@%p6 bra 	$L__BB2_13;
	and.b32  	%r12, %r20, 3;
	setp.lt.u32 	%p7, %r9, 4;
	@%p7 bra 	$L__BB2_10;
	mul.wide.s32 	%rd16, %r85, 4;
	add.s64 	%rd17, %rd1, %rd16;
	ld.global.f32 	%f25, [%rd17];
	cvt.f64.f32 	%fd25, %f25;
	st.local.f64 	[%rd2], %fd25;
	mov.u64 	%rd18, $str;
	cvta.global.u64 	%rd19, %rd18;
	add.u64 	%rd20, %SP, 0;
	{ // callseq 24, 0
	.param .b64 param0;
	st.param.b64 	[param0], %rd19;
	.param .b64 param1;
	st.param.b64 	[param1], %rd20;
	.param .b32 retval0;
	call.uni (retval0), 
	vprintf, 
	(
	param0, 
	param1
	);
	ld.param.b32 	%r71, [retval0];
	} // callseq 24
	ld.global.f32 	%f26, [%rd17+4];
	cvt.f64.f32 	%fd26, %f26;
	st.local.f64 	[%rd2], %fd26;
	{ // callseq 25, 0
	.param .b64 param0;
	st.param.b64 	[param0], %rd19;
	.param .b64 param1;
	st.param.b64 	[param1], %rd20;
	.param .b32 retval0;
	call.uni (retval0), 
	vprintf, 
	(
	param0, 
	param1
	);
	ld.param.b32 	%r73, [retval0];
	} // callseq 25
	ld.global.f32 	%f27, [%rd17+8];
	cvt.f64.f32 	%fd27, %f27;
	st.local.f64 	[%rd2], %fd27;
	{ // callseq 26, 0
	.param .b64 param0;
	st.param.b64 	[param0], %rd19;
	.param .b64 param1;
	st.param.b64 	[param1], %rd20;
	.param .b32 retval0;
	call.uni (retval0), 
	vprintf, 
	(
	param0, 
	param1
	);
	ld.param.b32 	%r75, [retval0];
	} // callseq 26
	ld.global.f32 	%f28, [%rd17+12];
	cvt.f64.f32 	%fd28, %f28;
	st.local.f64 	[%rd2], %fd28;
	{ // callseq 27, 0
	.param .b64 param0;
	st.param.b64 	[param0], %rd19;
	.param .b64 param1;
	st.param.b64 	[param1], %rd20;
	.param .b32 retval0;
	call.uni (retval0), 
	vprintf, 
	(
	param0, 
	param1
	);
	ld.param.b32 	%r77, [retval0];
	} // callseq 27
	add.s32 	%r85, %r85, 4;
$L__BB2_10:
	setp.eq.s32 	%p8, %r12, 0;
	@%p8 bra 	$L__BB2_13;
	neg.s32 	%r88, %r12;
	mov.u64 	%rd23, $str;
	add.u64 	%rd25, %SP, 0;
$L__BB2_12:
	.pragma "nounroll";
	mul.wide.s32 	%rd21, %r85, 4;
	add.s64 	%rd22, %rd1, %rd21;
	ld.global.f32 	%f29, [%rd22];
	cvt.f64.f32 	%fd29, %f29;
	st.local.f64 	[%rd2], %fd29;
	cvta.global.u64 	%rd24, %rd23;
	{ // callseq 28, 0
	.param .b64 param0;
	st.param.b64 	[param0], %rd24;
	.param .b64 param1;
	st.param.b64 	[param1], %rd25;
	.param .b32 retval0;
	call.uni (retval0), 
	vprintf, 
	(
	param0, 
	param1
	);
	ld.param.b32 	%r79, [retval0];
	} // callseq 28
	add.s32 	%r85, %r85, 1;
	add.s32 	%r88, %r88, 1;
	setp.ne.s32 	%p9, %r88, 0;
	@%p9 bra 	$L__BB2_12;
$L__BB2_13:
	mov.u64 	%rd26, $str$1;
	cvta.global.u64 	%rd27, %rd26;
	{ // callseq 29, 0
	.param .b64 param0;
	st.param.b64 	[param0], %rd27;
	.param .b64 param1;
	st.param.b64 	[param1], 0;
	.param .b32 retval0;
	call.uni (retval0), 
	vprintf, 
	(
	param0, 
	param1
	);
	ld.param.b32 	%r81, [retval0];
	} // callseq 29
	ret;

}


// ===== COMPILED SASS (sm_100) =====

	.target	sm_100

	.elftype	@"ET_EXEC"


//--------------------- .note.nv.tkinfo           --------------------------
	.section	.note.nv.tkinfo,"",@"SHT_NOTE"
	.sectionflags	@"SHF_NOTE_NV_TKINFO"
	.tkinfo
        /*0018*/ 	.word	0x00000002
        /*0030*/ 	.string	""
        /*0030*/ 	.string	"ptxas"
        /*0030*/ 	.string	"Cuda compilation tools, release 13.0, V13.0.88"
        /*0030*/ 	.string	"Build cuda_13.0.r13.0/compiler.36424714_0"
        /*0030*/ 	.string	"-arch sm_100 -m 64 "



//--------------------- .note.nv.cuinfo           --------------------------
	.section	.note.nv.cuinfo,"",@"SHT_NOTE"
	.sectionflags	@"SHF_NOTE_NV_CUINFO"
        /*0018*/ 	.short	0x0002
        /*001a*/ 	.short	0x0064
        /*001c*/ 	.short	0x0082
	.zero		2


//--------------------- .nv.info                  --------------------------
	.section	.nv.info,"",@"SHT_CUDA_INFO"
	.align	4


	//----- nvinfo : EIATTR_REGCOUNT
	.align		4
        /*0000*/ 	.byte	0x04, 0x2f
        /*0002*/ 	.short	(.L_3 - .L_2)
	.align		4
.L_2:
        /*0004*/ 	.word	index@(_Z13reduce_pointsPfS_ii)
        /*0008*/ 	.word	0x00000020


	//----- nvinfo : EIATTR_FRAME_SIZE
	.align		4
.L_3:
        /*000c*/ 	.byte	0x04, 0x11
        /*000e*/ 	.short	(.L_5 - .L_4)
	.align		4
.L_4:
        /*0010*/ 	.word	index@(_Z13reduce_pointsPfS_ii)
        /*0014*/ 	.word	0x00000000


	//----- nvinfo : EIATTR_REGCOUNT
	.align		4
.L_5:
        /*0018*/ 	.byte	0x04, 0x2f
        /*001a*/ 	.short	(.L_7 - .L_6)
	.align		4
.L_6:
        /*001c*/ 	.word	index@(_Z13reduce_spreadPfS_S_iiii)
        /*0020*/ 	.word	0x0000001f


	//----- nvinfo : EIATTR_FRAME_SIZE
	.align		4
.L_7:
        /*0024*/ 	.byte	0x04, 0x11
        /*0026*/ 	.short	(.L_9 - .L_8)
	.align		4
.L_8:
        /*0028*/ 	.word	index@($__internal_0_$__cuda_sm20_sqrt_rn_f32_slowpath)
        /*002c*/ 	.word	0x00000000


	//----- nvinfo : EIATTR_FRAME_SIZE
	.align		4
.L_9:
        /*0030*/ 	.byte	0x04, 0x11
        /*0032*/ 	.short	(.L_11 - .L_10)
	.align		4
.L_10:
        /*0034*/ 	.word	index@(_Z13reduce_spreadPfS_S_iiii)
        /*0038*/ 	.word	0x00000000


	//----- nvinfo : EIATTR_REGCOUNT
	.align		4
.L_11:
        /*003c*/ 	.byte	0x04, 0x2f
        /*003e*/ 	.short	(.L_13 - .L_12)
	.align		4
.L_12:
        /*0040*/ 	.word	index@(_Z9print_rowPfii)
        /*0044*/ 	.word	0x0000001b


	//----- nvinfo : EIATTR_FRAME_SIZE
	.align		4
.L_13:
        /*0048*/ 	.byte	0x04, 0x11
        /*004a*/ 	.short	(.L_15 - .L_14)
	.align		4
.L_14:
        /*004c*/ 	.word	index@(_Z9print_rowPfii)
        /*0050*/ 	.word	0x00000008


	//----- nvinfo : EIATTR_MIN_STACK_SIZE
	.align		4
.L_15:
        /*0054*/ 	.byte	0x04, 0x12
        /*0056*/ 	.short	(.L_17 - .L_16)
	.align		4
.L_16:
        /*0058*/ 	.word	index@(_Z9print_rowPfii)
        /*005c*/ 	.word	0x00000008


	//----- nvinfo : EIATTR_MIN_STACK_SIZE
	.align		4
.L_17:
        /*0060*/ 	.byte	0x04, 0x12
        /*0062*/ 	.short	(.L_19 - .L_18)
	.align		4
.L_18:
        /*0064*/ 	.word	index@(_Z13reduce_spreadPfS_S_iiii)
        /*0068*/ 	.word	0x00000000


	//----- nvinfo : EIATTR_MIN_STACK_SIZE
	.align		4
.L_19:
        /*006c*/ 	.byte	0x04, 0x12
        /*006e*/ 	.short	(.L_21 - .L_20)
	.align		4
.L_20:
        /*0070*/ 	.word	index@(_Z13reduce_pointsPfS_ii)
        /*0074*/ 	.word	0x00000000
.L_21:


//--------------------- .nv.compat                --------------------------
	.section	.nv.compat,"",@"SHT_CUDA_COMPAT_INFO"
	.align	4
        /*0000*/ 	.byte	0x02, 0x09, 0x00, 0x00, 0x02, 0x02, 0x01, 0x00, 0x02, 0x05, 0x05, 0x00, 0x03, 0x07, 0x01, 0x01
        /*0010*/ 	.byte	0x02, 0x03, 0x00, 0x00, 0x02, 0x06, 0x01, 0x00, 0x04, 0x0b, 0x08, 0x00, 0x01, 0x00, 0x00, 0x00
        /*0020*/ 	.byte	0x00, 0x00, 0x00, 0x00


//--------------------- .nv.info._Z9print_rowPfii --------------------------
	.section	.nv.info._Z9print_rowPfii,"",@"SHT_CUDA_INFO"
	.sectionflags	@""
	.align	4


	//----- nvinfo : EIATTR_CUDA_API_VERSION
	.align		4
        /*0000*/ 	.byte	0x04, 0x37
        /*0002*/ 	.short	(.L_23 - .L_22)
.L_22:
        /*0004*/ 	.word	0x00000082


	//----- nvinfo : EIATTR_KPARAM_INFO
	.align		4
.L_23:
        /*0008*/ 	.byte	0x04, 0x17
        /*000a*/ 	.short	(.L_25 - .L_24)
.L_24:
        /*000c*/ 	.word	0x00000000
        /*0010*/ 	.short	0x0002
        /*0012*/ 	.short	0x000c
        /*0014*/ 	.byte	0x00, 0xf0, 0x11, 0x00


	//----- nvinfo : EIATTR_KPARAM_INFO
	.align		4
.L_25:
        /*0018*/ 	.byte	0x04, 0x17
        /*001a*/ 	.short	(.L_27 - .L_26)
.L_26:
        /*001c*/ 	.word	0x00000000
        /*0020*/ 	.short	0x0001
        /*0022*/ 	.short	0x0008
        /*0024*/ 	.byte	0x00, 0xf0, 0x11, 0x00


	//----- nvinfo : EIATTR_KPARAM_INFO
	.align		4
.L_27:
        /*0028*/ 	.byte	0x04, 0x17
        /*002a*/ 	.short	(.L_29 - .L_28)
.L_28:
        /*002c*/ 	.word	0x00000000
        /*0030*/ 	.short	0x0000
        /*0032*/ 	.short	0x0000
        /*0034*/ 	.byte	0x00, 0xf5, 0x21, 0x00


	//----- nvinfo : EIATTR_SPARSE_MMA_MASK
	.align		4
.L_29:
        /*0038*/ 	.byte	0x03, 0x50
        /*003a*/ 	.short	0x0000


	//----- nvinfo : EIATTR_MAXREG_COUNT
	.align		4
        /*003c*/ 	.byte	0x03, 0x1b
        /*003e*/ 	.short	0x00ff


	//----- nvinfo : EIATTR_EXTERNS
	.align		4
        /*0040*/ 	.byte	0x04, 0x0f
        /*0042*/ 	.short	(.L_31 - .L_30)


	//   ....[0]....
	.align		4
.L_30:
        /*0044*/ 	.word	index@(vprintf)


	//----- nvinfo : EIATTR_MERCURY_ISA_VERSION
	.align		4
.L_31:
        /*0048*/ 	.byte	0x03, 0x5f
        /*004a*/ 	.short	0x0101


	//----- nvinfo : EIATTR_VRC_CTA_INIT_COUNT
	.align		4
        /*004c*/ 	.byte	0x02, 0x4a
	.zero		1
	.zero		1


	//----- nvinfo : EIATTR_SYSCALL_OFFSETS
	.align		4
        /*0050*/ 	.byte	0x04, 0x46
        /*0052*/ 	.short	(.L_33 - .L_32)


	//   ....[0]....
.L_32:
        /*0054*/ 	.word	0x00000270


	//   ....[1]....
        /*0058*/ 	.word	0x00000320


	//   ....[2]....
        /*005c*/ 	.word	0x000003d0


	//   ....[3]....
        /*0060*/ 	.word	0x00000480


	//   ....[4]....
        /*0064*/ 	.word	0x00000530


	//   ....[5]....
        /*0068*/ 	.word	0x000005e0


	//   ....[6]....
        /*006c*/ 	.word	0x00000690


	//   ....[7]....
        /*0070*/ 	.word	0x00000740


	//   ....[8]....
        /*0074*/ 	.word	0x000007f0


	//   ....[9]....
        /*0078*/ 	.word	0x000008a0


	//   ....[10]....
        /*007c*/ 	.word	0x00000950


	//   ....[11]....
        /*0080*/ 	.word	0x00000a00


	//   ....[12]....
        /*0084*/ 	.word	0x00000ab0


	//   ....[13]....
        /*0088*/ 	.word	0x00000b60


	//   ....[14]....
        /*008c*/ 	.word	0x00000c10


	//   ....[15]....
        /*0090*/ 	.word	0x00000cc0


	//   ....[16]....
        /*0094*/ 	.word	0x00000e50


	//   ....[17]....
        /*0098*/ 	.word	0x00000f00


	//   ....[18]....
        /*009c*/ 	.word	0x00000fb0


	//   ....[19]....
        /*00a0*/ 	.word	0x00001060


	//   ....[20]....
        /*00a4*/ 	.word	0x00001110


	//   ....[21]....
        /*00a8*/ 	.word	0x000011c0


	//   ....[22]....
        /*00ac*/ 	.word	0x00001270


	//   ....[23]....
        /*00b0*/ 	.word	0x00001320


	//   ....[24]....
        /*00b4*/ 	.word	0x00001470


	//   ....[25]....
        /*00b8*/ 	.word	0x00001520


	//   ....[26]....
        /*00bc*/ 	.word	0x000015d0


	//   ....[27]....
        /*00c0*/ 	.word	0x00001680


	//   ....[28]....
        /*00c4*/ 	.word	0x000017d0


	//   ....[29]....
        /*00c8*/ 	.word	0x00001890


	//----- nvinfo : EIATTR_EXIT_INSTR_OFFSETS
	.align		4
.L_33:
        /*00cc*/ 	.byte	0x04, 0x1c
        /*00ce*/ 	.short	(.L_35 - .L_34)


	//   ....[0]....
.L_34:
        /*00d0*/ 	.word	0x000018a0


	//----- nvinfo : EIATTR_CRS_STACK_SIZE
	.align		4
.L_35:
        /*00d4*/ 	.byte	0x04, 0x1e
        /*00d6*/ 	.short	(.L_37 - .L_36)
.L_36:
        /*00d8*/ 	.word	0x00000000


	//----- nvinfo : EIATTR_CBANK_PARAM_SIZE
	.align		4
.L_37:
        /*00dc*/ 	.byte	0x03, 0x19
        /*00de*/ 	.short	0x0010


	//----- nvinfo : EIATTR_PARAM_CBANK
	.align		4
        /*00e0*/ 	.byte	0x04, 0x0a
        /*00e2*/ 	.short	(.L_39 - .L_38)
	.align		4
.L_38:
        /*00e4*/ 	.word	index@(.nv.constant0._Z9print_rowPfii)
        /*00e8*/ 	.short	0x0380
        /*00ea*/ 	.short	0x0010


	//----- nvinfo : EIATTR_SW_WAR
	.align		4
.L_39:
        /*00ec*/ 	.byte	0x04, 0x36
        /*00ee*/ 	.short	(.L_41 - .L_40)
.L_40:
        /*00f0*/ 	.word	0x00000008
.L_41:


//--------------------- .nv.info._Z13reduce_spreadPfS_S_iiii --------------------------
	.section	.nv.info._Z13reduce_spreadPfS_S_iiii,"",@"SHT_CUDA_INFO"
	.sectionflags	@""
	.align	4


	//----- nvinfo : EIATTR_CUDA_API_VERSION
	.align		4
        /*0000*/ 	.byte	0x04, 0x37
        /*0002*/ 	.short	(.L_43 - .L_42)
.L_42:
        /*0004*/ 	.word	0x00000082


	//----- nvinfo : EIATTR_KPARAM_INFO
	.align		4
.L_43:
        /*0008*/ 	.byte	0x04, 0x17
        /*000a*/ 	.short	(.L_45 - .L_44)
.L_44:
        /*000c*/ 	.word	0x00000000
        /*0010*/ 	.short	0x0006
        /*0012*/ 	.short	0x0024
        /*0014*/ 	.byte	0x00, 0xf0, 0x11, 0x00


	//----- nvinfo : EIATTR_KPARAM_INFO
	.align		4
.L_45:
        /*0018*/ 	.byte	0x04, 0x17
        /*001a*/ 	.short	(.L_47 - .L_46)
.L_46:
        /*001c*/ 	.word	0x00000000
        /*0020*/ 	.short	0x0005
        /*0022*/ 	.short	0x0020
        /*0024*/ 	.byte	0x00, 0xf0, 0x11, 0x00


	//----- nvinfo : EIATTR_KPARAM_INFO
	.align		4
.L_47:
        /*0028*/ 	.byte	0x04, 0x17
        /*002a*/ 	.short	(.L_49 - .L_48)
.L_48:
        /*002c*/ 	.word	0x00000000
        /*0030*/ 	.short	0x0004
        /*0032*/ 	.short	0x001c
        /*0034*/ 	.byte	0x00, 0xf0, 0x11, 0x00


	//----- nvinfo : EIATTR_KPARAM_INFO
	.align		4
.L_49:
        /*0038*/ 	.byte	0x04, 0x17
        /*003a*/ 	.short	(.L_51 - .L_50)
.L_50:
        /*003c*/ 	.word	0x00000000
        /*0040*/ 	.short	0x0003
        /*0042*/ 	.short	0x0018
        /*0044*/ 	.byte	0x00, 0xf0, 0x11, 0x00


	//----- nvinfo : EIATTR_KPARAM_INFO
	.align		4
.L_51:
        /*0048*/ 	.byte	0x04, 0x17
        /*004a*/ 	.short	(.L_53 - .L_52)
.L_52:
        /*004c*/ 	.word	0x00000000
        /*0050*/ 	.short	0x0002
        /*0052*/ 	.short	0x0010
        /*0054*/ 	.byte	0x00, 0xf5, 0x21, 0x00


	//----- nvinfo : EIATTR_KPARAM_INFO
	.align		4
.L_53:
        /*0058*/ 	.byte	0x04, 0x17
        /*005a*/ 	.short	(.L_55 - .L_54)
.L_54:
        /*005c*/ 	.word	0x00000000
        /*0060*/ 	.short	0x0001
        /*0062*/ 	.short	0x0008
        /*0064*/ 	.byte	0x00, 0xf5, 0x21, 0x00


	//----- nvinfo : EIATTR_KPARAM_INFO
	.align		4
.L_55:
        /*0068*/ 	.byte	0x04, 0x17
        /*006a*/ 	.short	(.L_57 - .L_56)
.L_56:
        /*006c*/ 	.word	0x00000000
        /*0070*/ 	.short	0x0000
        /*0072*/ 	.short	0x0000
        /*0074*/ 	.byte	0x00, 0xf5, 0x21, 0x00


	//----- nvinfo : EIATTR_SPARSE_MMA_MASK
	.align		4
.L_57:
        /*0078*/ 	.byte	0x03, 0x50
        /*007a*/ 	.short	0x0000


	//----- nvinfo : EIATTR_MAXREG_COUNT
	.align		4
        /*007c*/ 	.byte	0x03, 0x1b
        /*007e*/ 	.short	0x00ff


	//----- nvinfo : EIATTR_NUM_BARRIERS
	.align		4
        /*0080*/ 	.byte	0x02, 0x4c
        /*0082*/ 	.byte	0x01
	.zero		1


	//----- nvinfo : EIATTR_MERCURY_ISA_VERSION
	.align		4
        /*0084*/ 	.byte	0x03, 0x5f
        /*0086*/ 	.short	0x0101


	//----- nvinfo : EIATTR_VRC_CTA_INIT_COUNT
	.align		4
        /*0088*/ 	.byte	0x02, 0x4a
	.zero		1
	.zero		1


	//----- nvinfo : EIATTR_EXIT_INSTR_OFFSETS
	.align		4
        /*008c*/ 	.byte	0x04, 0x1c
        /*008e*/ 	.short	(.L_59 - .L_58)


	//   ....[0]....
.L_58:
        /*0090*/ 	.word	0x00000ec0


	//   ....[1]....
        /*0094*/ 	.word	0x00000f40


	//----- nvinfo : EIATTR_CRS_STACK_SIZE
	.align		4
.L_59:
        /*0098*/ 	.byte	0x04, 0x1e
        /*009a*/ 	.short	(.L_61 - .L_60)
.L_60:
        /*009c*/ 	.word	0x00000000


	//----- nvinfo : EIATTR_CBANK_PARAM_SIZE
	.align		4
.L_61:
        /*00a0*/ 	.byte	0x03, 0x19
        /*00a2*/ 	.short	0x0028


	//----- nvinfo : EIATTR_PARAM_CBANK
	.align		4
        /*00a4*/ 	.byte	0x04, 0x0a
        /*00a6*/ 	.short	(.L_63 - .L_62)
	.align		4
.L_62:
        /*00a8*/ 	.word	index@(.nv.constant0._Z13reduce_spreadPfS_S_iiii)
        /*00ac*/ 	.short	0x0380
        /*00ae*/ 	.short	0x0028


	//----- nvinfo : EIATTR_SW_WAR
	.align		4
.L_63:
        /*00b0*/ 	.byte	0x04, 0x36
        /*00b2*/ 	.short	(.L_65 - .L_64)
.L_64:
        /*00b4*/ 	.word	0x00000008
.L_65:


//--------------------- .nv.info._Z13reduce_pointsPfS_ii --------------------------
	.section	.nv.info._Z13reduce_pointsPfS_ii,"",@"SHT_CUDA_INFO"
	.sectionflags	@""
	.align	4


	//----- nvinfo : EIATTR_CUDA_API_VERSION
	.align		4
        /*0000*/ 	.byte	0x04, 0x37
        /*0002*/ 	.short	(.L_67 - .L_66)
.L_66:
        /*0004*/ 	.word	0x00000082


	//----- nvinfo : EIATTR_KPARAM_INFO
	.align		4
.L_67:
        /*0008*/ 	.byte	0x04, 0x17
        /*000a*/ 	.short	(.L_69 - .L_68)
.L_68:
        /*000c*/ 	.word	0x00000000
        /*0010*/ 	.short	0x0003
        /*0012*/ 	.short	0x0014
        /*0014*/ 	.byte	0x00, 0xf0, 0x11, 0x00


	//----- nvinfo : EIATTR_KPARAM_INFO
	.align		4
.L_69:
        /*0018*/ 	.byte	0x04, 0x17
        /*001a*/ 	.short	(.L_71 - .L_70)
.L_70:
        /*001c*/ 	.word	0x00000000
        /*0020*/ 	.short	0x0002
        /*0022*/ 	.short	0x0010
        /*0024*/ 	.byte	0x00, 0xf0, 0x11, 0x00


	//----- nvinfo : EIATTR_KPARAM_INFO
	.align		4
.L_71:
        /*0028*/ 	.byte	0x04, 0x17
        /*002a*/ 	.short	(.L_73 - .L_72)
.L_72:
        /*002c*/ 	.word	0x00000000
        /*0030*/ 	.short	0x0001
        /*0032*/ 	.short	0x0008
        /*0034*/ 	.byte	0x00, 0xf5, 0x21, 0x00


	//----- nvinfo : EIATTR_KPARAM_INFO
	.align		4
.L_73:
        /*0038*/ 	.byte	0x04, 0x17
        /*003a*/ 	.short	(.L_75 - .L_74)
.L_74:
        /*003c*/ 	.word	0x00000000
        /*0040*/ 	.short	0x0000
        /*0042*/ 	.short	0x0000
        /*0044*/ 	.byte	0x00, 0xf5, 0x21, 0x00


	//----- nvinfo : EIATTR_SPARSE_MMA_MASK
	.align		4
.L_75:
        /*0048*/ 	.byte	0x03, 0x50
        /*004a*/ 	.short	0x0000


	//----- nvinfo : EIATTR_MAXREG_COUNT
	.align		4
        /*004c*/ 	.byte	0x03, 0x1b
        /*004e*/ 	.short	0x00ff


	//----- nvinfo : EIATTR_NUM_BARRIERS
	.align		4
        /*0050*/ 	.byte	0x02, 0x4c
        /*0052*/ 	.byte	0x01
	.zero		1


	//----- nvinfo : EIATTR_MERCURY_ISA_VERSION
	.align		4
        /*0054*/ 	.byte	0x03, 0x5f
        /*0056*/ 	.short	0x0101


	//----- nvinfo : EIATTR_VRC_CTA_INIT_COUNT
	.align		4
        /*0058*/ 	.byte	0x02, 0x4a
	.zero		1
	.zero		1


	//----- nvinfo : EIATTR_EXIT_INSTR_OFFSETS
	.align		4
        /*005c*/ 	.byte	0x04, 0x1c
        /*005e*/ 	.short	(.L_77 - .L_76)


	//   ....[0]....
.L_76:
        /*0060*/ 	.word	0x00000580


	//   ....[1]....
        /*0064*/ 	.word	0x00001520


	//   ....[2]....
        /*0068*/ 	.word	0x000017d0


	//   ....[3]....
        /*006c*/ 	.word	0x00001960


	//   ....[4]....
        /*0070*/ 	.word	0x00001a80


	//   ....[5]....
        /*0074*/ 	.word	0x00001b20


	//----- nvinfo : EIATTR_CRS_STACK_SIZE
	.align		4
.L_77:
        /*0078*/ 	.byte	0x04, 0x1e
        /*007a*/ 	.short	(.L_79 - .L_78)
.L_78:
        /*007c*/ 	.word	0x00000000


	//----- nvinfo : EIATTR_CBANK_PARAM_SIZE
	.align		4
.L_79:
        /*0080*/ 	.byte	0x03, 0x19
        /*0082*/ 	.short	0x0018


	//----- nvinfo : EIATTR_PARAM_CBANK
	.align		4
        /*0084*/ 	.byte	0x04, 0x0a
        /*0086*/ 	.short	(.L_81 - .L_80)
	.align		4
.L_80:
        /*0088*/ 	.word	index@(.nv.constant0._Z13reduce_pointsPfS_ii)
        /*008c*/ 	.short	0x0380
        /*008e*/ 	.short	0x0018


	//----- nvinfo : EIATTR_SW_WAR
	.align		4
.L_81:
        /*0090*/ 	.byte	0x04, 0x36
        /*0092*/ 	.short	(.L_83 - .L_82)
.L_82:
        /*0094*/ 	.word	0x00000008
.L_83:


//--------------------- .nv.callgraph             --------------------------
	.section	.nv.callgraph,"",@"SHT_CUDA_CALLGRAPH"
	.align	4
	.sectionentsize	8
	.align		4
        /*0000*/ 	.word	0x00000000
	.align		4
        /*0004*/ 	.word	0xffffffff
	.align		4
        /*0008*/ 	.word	index@(_Z9print_rowPfii)
	.align		4
        /*000c*/ 	.word	index@(vprintf)
	.align		4
        /*0010*/ 	.word	0x00000000
	.align		4
        /*0014*/ 	.word	0xfffffffe
	.align		4
        /*0018*/ 	.word	0x00000000
	.align		4
        /*001c*/ 	.word	0xfffffffd
	.align		4
        /*0020*/ 	.word	0x00000000
	.align		4
        /*0024*/ 	.word	0xfffffffc


//--------------------- .nv.constant4             --------------------------
	.section	.nv.constant4,"a",@progbits
	.align	8
	.align		8
.nv.constant4:
        /*0000*/ 	.dword	vprintf
	.align		8
        /*0008*/ 	.dword	$str
	.align		8
        /*0010*/ 	.dword	$str$1


//--------------------- .text._Z9print_rowPfii    --------------------------
	.section	.text._Z9print_rowPfii,"ax",@progbits
	.align	128
        .global         _Z9print_rowPfii
        .type           _Z9print_rowPfii,@function
        .size           _Z9print_rowPfii,(.L_x_80 - _Z9print_rowPfii)
        .other          _Z9print_rowPfii,@"STO_CUDA_ENTRY STV_DEFAULT"
_Z9print_rowPfii:
.text._Z9print_rowPfii:
[----:B------:R-:W0:Y:S01]  /*0000*/  LDC R1, c[0x0][0x37c] ;  /* 0x0000df00ff017b82 */ /* 0x000e220000000800 */
[----:B------:R-:W1:Y:S01]  /*0010*/  LDCU.64 UR4, c[0x0][0x388] ;  /* 0x00007100ff0477ac */ /* 0x000e620008000a00 */
[----:B0-----:R-:W-:Y:S01]  /*0020*/  VIADD R1, R1, 0xfffffff8 ;  /* 0xfffffff801017836 */ /* 0x001fe20000000000 */
[----:B------:R-:W0:Y:S01]  /*0030*/  LDCU UR6, c[0x0][0x2f8] ;  /* 0x00005f00ff0677ac */ /* 0x000e220008000800 */
[----:B------:R-:W2:Y:S01]  /*0040*/  LDCU UR7, c[0x0][0x2fc] ;  /* 0x00005f80ff0777ac */ /* 0x000ea20008000800 */
[----:B-1----:R-:W-:Y:S02]  /*0050*/  UISETP.GE.AND UP0, UPT, UR5, 0x1, UPT ;  /* 0x000000010500788c */ /* 0x002fe4000bf06270 */
[----:B0-----:R-:W-:-:S05]  /*0060*/  IADD3 R18, P0, PT, R1, UR6, RZ ;  /* 0x0000000601127c10 */ /* 0x001fca000ff1e0ff */
[----:B--2---:R-:W-:Y:S02]  /*0070*/  IMAD.X R2, RZ, RZ, UR7, P0 ;  /* 0x00000007ff027e24 */ /* 0x004fe400080e06ff */
[----:B------:R-:W-:Y:S06]  /*0080*/  BRA.U !UP0, `(.L_x_0) ;  /* 0x0000001508e47547 */ /* 0x000fec000b800000 */
[----:B------:R-:W-:Y:S02]  /*0090*/  UISETP.GE.U32.AND UP0, UPT, UR5, 0x10, UPT ;  /* 0x000000100500788c */ /* 0x000fe4000bf06070 */
[----:B------:R-:W-:Y:S01]  /*00a0*/  UIMAD UR4, UR5, UR4, URZ ;  /* 0x00000004050472a4 */ /* 0x000fe2000f8e02ff */
[----:B------:R-:W0:Y:S05]  /*00b0*/  LDCU.64 UR36, c[0x0][0x358] ;  /* 0x00006b00ff2477ac */ /* 0x000e2a0008000a00 */
[----:B------:R-:W-:Y:S01]  /*00c0*/  MOV R19, UR4 ;  /* 0x0000000400137c02 */ /* 0x000fe20008000f00 */
[----:B------:R-:W-:Y:S01]  /*00d0*/  ULOP3.LUT UR40, UR5, 0xf, URZ, 0xc0, !UPT ;  /* 0x0000000f05287892 */ /* 0x000fe2000f8ec0ff */
[----:B------:R-:W-:Y:S11]  /*00e0*/  BRA.U !UP0, `(.L_x_1) ;  /* 0x0000000d08087547 */ /* 0x000ff6000b800000 */
[----:B------:R-:W1:Y:S01]  /*00f0*/  LDCU.64 UR38, c[0x0][0x380] ;  /* 0x00007000ff2677ac */ /* 0x000e620008000a00 */
[----:B------:R-:W-:Y:S01]  /*0100*/  BSSY.RECONVERGENT B6, `(.L_x_1) ;  /* 0x00000c0000067945 */ /* 0x000fe20003800200 */
[----:B------:R-:W-:-:S04]  /*0110*/  ULOP3.LUT UR4, UR5, 0x7ffffff0, URZ, 0xc0, !UPT ;  /* 0x7ffffff005047892 */ /* 0x000fc8000f8ec0ff */
[----:B------:R-:W-:-:S06]  /*0120*/  UIADD3 UR4, UPT, UPT, -UR4, URZ, URZ ;  /* 0x000000ff04047290 */ /* 0x000fcc000fffe1ff */
[----:B------:R-:W-:Y:S01]  /*0130*/  IMAD.U32 R23, RZ, RZ, UR4 ;  /* 0x00000004ff177e24 */ /* 0x000fe2000f8e00ff */
[----:B-1----:R-:W-:-:S04]  /*0140*/  UIADD3 UR38, UP0, UPT, UR38, 0x20, URZ ;  /* 0x0000002026267890 */ /* 0x002fc8000ff1e0ff */
[----:B------:R-:W-:-:S12]  /*0150*/  UIADD3.X UR39, UPT, UPT, URZ, UR39, URZ, UP0, !UPT ;  /* 0x00000027ff277290 */ /* 0x000fd800087fe4ff */
.L_x_18:
[----:B------:R-:W-:Y:S01]  /*0160*/  MOV R17, UR39 ;  /* 0x0000002700117c02 */ /* 0x000fe20008000f00 */
[----:B------:R-:W-:Y:S01]  /*0170*/  IMAD.U32 R16, RZ, RZ, UR38 ;  /* 0x00000026ff107e24 */ /* 0x000fe2000f8e00ff */
[----:B------:R-:W-:Y:S01]  /*0180*/  MOV R22, 0x0 ;  /* 0x0000000000167802 */ /* 0x000fe20000000f00 */
[----:B------:R-:W1:Y:S02]  /*0190*/  LDCU.64 UR4, c[0x4][0x8] ;  /* 0x01000100ff0477ac */ /* 0x000e640008000a00 */
[----:B------:R-:W-:-:S05]  /*01a0*/  IMAD.WIDE R16, R19, 0x4, R16 ;  /* 0x0000000413107825 */ /* 0x000fca00078e0210 */
[----:B0-----:R-:W2:Y:S01]  /*01b0*/  LDG.E R0, desc[UR36][R16.64+-0x20] ;  /* 0xffffe02410007981 */ /* 0x001ea2000c1e1900 */
[----:B------:R0:W3:Y:S01]  /*01c0*/  LDC.64 R8, c[0x4][R22] ;  /* 0x0100000016087b82 */ /* 0x0000e20000000a00 */
[----:B------:R-:W-:Y:S02]  /*01d0*/  VIADD R23, R23, 0x10 ;  /* 0x0000001017177836 */ /* 0x000fe40000000000 */
[----:B------:R-:W-:Y:S02]  /*01e0*/  IMAD.MOV.U32 R6, RZ, RZ, R18 ;  /* 0x000000ffff067224 */ /* 0x000fe400078e0012 */
[----:B------:R-:W-:Y:S01]  /*01f0*/  IMAD.MOV.U32 R7, RZ, RZ, R2 ;  /* 0x000000ffff077224 */ /* 0x000fe200078e0002 */
[----:B------:R-:W-:Y:S01]  /*0200*/  ISETP.NE.AND P0, PT, R23, RZ, PT ;  /* 0x000000ff1700720c */ /* 0x000fe20003f05270 */
[----:B-1----:R-:W-:Y:S01]  /*0210*/  IMAD.U32 R4, RZ, RZ, UR4 ;  /* 0x00000004ff047e24 */ /* 0x002fe2000f8e00ff */
[----:B------:R-:W-:Y:S02]  /*0220*/  MOV R5, UR5 ;  /* 0x0000000500057c02 */ /* 0x000fe40008000f00 */
[----:B------:R-:W-:Y:S01]  /*0230*/  P2R R24, PR, RZ, 0x1 ;  /* 0x00000001ff187803 */ /* 0x000fe20000000000 */
[----:B--2---:R-:W1:Y:S02]  /*0240*/  F2F.F64.F32 R10, R0 ;  /* 0x00000000000a7310 */ /* 0x004e640000201800 */
[----:B-1-3--:R0:W-:Y:S06]  /*0250*/  STL.64 [R1], R10 ;  /* 0x0000000a01007387 */ /* 0x00a1ec0000100a00 */
[----:B------:R-:W-:-:S07]  /*0260*/  LEPC R20, `(.L_x_2) ;  /* 0x000000001014794e */ /* 0x000fce0000000000 */
[----:B0-----:R-:W-:Y:S05]  /*0270*/  CALL.ABS.NOINC R8 ;  /* 0x0000000008007343 */ /* 0x001fea0003c00000 */
.L_x_2:
[----:B------:R-:W2:Y:S01]  /*0280*/  LDG.E R0, desc[UR36][R16.64+-0x1c] ;  /* 0xffffe42410007981 */ /* 0x000ea2000c1e1900 */
[----:B------:R0:W1:Y:S01]  /*0290*/  LDC.64 R8, c[0x4][R22] ;  /* 0x0100000016087b82 */ /* 0x0000620000000a00 */
[----:B------:R-:W3:Y:S01]  /*02a0*/  LDCU.64 UR4, c[0x4][0x8] ;  /* 0x01000100ff0477ac */ /* 0x000ee20008000a00 */
[----:B------:R-:W-:Y:S01]  /*02b0*/  IMAD.MOV.U32 R6, RZ, RZ, R18 ;  /* 0x000000ffff067224 */ /* 0x000fe200078e0012 */
[----:B------:R-:W-:Y:S02]  /*02c0*/  MOV R7, R2 ;  /* 0x0000000200077202 */ /* 0x000fe40000000f00 */
[----:B---3--:R-:W-:Y:S01]  /*02d0*/  MOV R4, UR4 ;  /* 0x0000000400047c02 */ /* 0x008fe20008000f00 */
[----:B------:R-:W-:Y:S01]  /*02e0*/  IMAD.U32 R5, RZ, RZ, UR5 ;  /* 0x00000005ff057e24 */ /* 0x000fe2000f8e00ff */
[----:B--2---:R-:W2:Y:S02]  /*02f0*/  F2F.F64.F32 R10, R0 ;  /* 0x00000000000a7310 */ /* 0x004ea40000201800 */
[----:B-12---:R0:W-:Y:S04]  /*0300*/  STL.64 [R1], R10 ;  /* 0x0000000a01007387 */ /* 0x0061e80000100a00 */
[----:B------:R-:W-:-:S07]  /*0310*/  LEPC R20, `(.L_x_3) ;  /* 0x000000001014794e */ /* 0x000fce0000000000 */
[----:B0-----:R-:W-:Y:S05]  /*0320*/  CALL.ABS.NOINC R8 ;  /* 0x0000000008007343 */ /* 0x001fea0003c00000 */
.L_x_3:
[----:B------:R-:W2:Y:S01]  /*0330*/  LDG.E R0, desc[UR36][R16.64+-0x18] ;  /* 0xffffe82410007981 */ /* 0x000ea2000c1e1900 */
[----:B------:R0:W1:Y:S01]  /*0340*/  LDC.64 R8, c[0x4][R22] ;  /* 0x0100000016087b82 */ /* 0x0000620000000a00 */
[----:B------:R-:W3:Y:S01]  /*0350*/  LDCU.64 UR4, c[0x4][0x8] ;  /* 0x01000100ff0477ac */ /* 0x000ee20008000a00 */
[----:B------:R-:W-:Y:S01]  /*0360*/  MOV R6, R18 ;  /* 0x0000001200067202 */ /* 0x000fe20000000f00 */
[----:B------:R-:W-:Y:S02]  /*0370*/  IMAD.MOV.U32 R7, RZ, RZ, R2 ;  /* 0x000000ffff077224 */ /* 0x000fe400078e0002 */
[----:B---3--:R-:W-:Y:S02]  /*0380*/  IMAD.U32 R4, RZ, RZ, UR4 ;  /* 0x00000004ff047e24 */ /* 0x008fe4000f8e00ff */
[----:B------:R-:W-:Y:S01]  /*0390*/  IMAD.U32 R5, RZ, RZ, UR5 ;  /* 0x00000005ff057e24 */ /* 0x000fe2000f8e00ff */
[----:B--2---:R-:W2:Y:S02]  /*03a0*/  F2F.F64.F32 R10, R0 ;  /* 0x00000000000a7310 */ /* 0x004ea40000201800 */
[----:B-12---:R0:W-:Y:S04]  /*03b0*/  STL.64 [R1], R10 ;  /* 0x0000000a01007387 */ /* 0x0061e80000100a00 */
[----:B------:R-:W-:-:S07]  /*03c0*/  LEPC R20, `(.L_x_4) ;  /* 0x000000001014794e */ /* 0x000fce0000000000 */
[----:B0-----:R-:W-:Y:S05]  /*03d0*/  CALL.ABS.NOINC R8 ;  /* 0x0000000008007343 */ /* 0x001fea0003c00000 */
.L_x_4:
[----:B------:R-:W2:Y:S01]  /*03e0*/  LDG.E R0, desc[UR36][R16.64+-0x14] ;  /* 0xffffec2410007981 */ /* 0x000ea2000c1e1900 */
[----:B------:R0:W1:Y:S01]  /*03f0*/  LDC.64 R8, c[0x4][R22] ;  /* 0x0100000016087b82 */ /* 0x0000620000000a00 */
[----:B------:R-:W3:Y:S01]  /*0400*/  LDCU.64 UR4, c[0x4][0x8] ;  /* 0x01000100ff0477ac */ /* 0x000ee20008000a00 */
[----:B------:R-:W-:Y:S02]  /*0410*/  IMAD.MOV.U32 R6, RZ, RZ, R18 ;  /* 0x000000ffff067224 */ /* 0x000fe400078e0012 */
[----:B------:R-:W-:Y:S02]  /*0420*/  IMAD.MOV.U32 R7, RZ, RZ, R2 ;  /* 0x000000ffff077224 */ /* 0x000fe400078e0002 */
[----:B---3--:R-:W-:Y:S01]  /*0430*/  IMAD.U32 R4, RZ, RZ, UR4 ;  /* 0x00000004ff047e24 */ /* 0x008fe2000f8e00ff */
[----:B------:R-:W-:Y:S01]  /*0440*/  MOV R5, UR5 ;  /* 0x0000000500057c02 */ /* 0x000fe20008000f00 */
[----:B--2---:R-:W2:Y:S02]  /*0450*/  F2F.F64.F32 R10, R0 ;  /* 0x00000000000a7310 */ /* 0x004ea40000201800 */
[----:B-12---:R0:W-:Y:S04]  /*0460*/  STL.64 [R1], R10 ;  /* 0x0000000a01007387 */ /* 0x0061e80000100a00 */
[----:B------:R-:W-:-:S07]  /*0470*/  LEPC R20, `(.L_x_5) ;  /* 0x000000001014794e */ /* 0x000fce0000000000 */
[----:B0-----:R-:W-:Y:S05]  /*0480*/  CALL.ABS.NOINC R8 ;  /* 0x0000000008007343 */ /* 0x001fea0003c00000 */
.L_x_5:
        /* <DEDUP_REMOVED lines=11> */
.L_x_6:
        /* <DEDUP_REMOVED lines=11> */
.L_x_7:
        /* <DEDUP_REMOVED lines=11> */
.L_x_8:
        /* <DEDUP_REMOVED lines=11> */
.L_x_9:
        /* <DEDUP_REMOVED lines=11> */
.L_x_10:
        /* <DEDUP_REMOVED lines=11> */
.L_x_11:
        /* <DEDUP_REMOVED lines=11> */
.L_x_12:
        /* <DEDUP_REMOVED lines=11> */
.L_x_13:
        /* <DEDUP_REMOVED lines=11> */
.L_x_14:
        /* <DEDUP_REMOVED lines=11> */
.L_x_15:
        /* <DEDUP_REMOVED lines=11> */
.L_x_16:
        /* <DEDUP_REMOVED lines=11> */
.L_x_17:
[----:B------:R-:W-:Y:S02]  /*0cd0*/  ISETP.NE.AND P6, PT, R24, RZ, PT ;  /* 0x000000ff1800720c */ /* 0x000fe40003fc5270 */
[----:B------:R-:W-:-:S11]  /*0ce0*/  IADD3 R19, PT, PT, R19, 0x10, RZ ;  /* 0x0000001013137810 */ /* 0x000fd60007ffe0ff */
[----:B------:R-:W-:Y:S05]  /*0cf0*/  @P6 BRA `(.L_x_18) ;  /* 0xfffffff400186947 */ /* 0x000fea000383ffff */
[----:B------:R-:W-:Y:S05]  /*0d00*/  BSYNC.RECONVERGENT B6 ;  /* 0x0000000000067941 */ /* 0x000fea0003800200 */
.L_x_1:
[----:B------:R-:W-:Y:S01]  /*0d10*/  UISETP.NE.AND UP0, UPT, UR40, URZ, UPT ;  /* 0x000000ff2800728c */ /* 0x000fe2000bf05270 */
[----:B------:R-:W-:Y:S08]  /*0d20*/  BSSY.RECONVERGENT B6, `(.L_x_0) ;  /* 0x00000af000067945 */ /* 0x000ff00003800200 */
[----:B------:R-:W-:Y:S05]  /*0d30*/  BRA.U !UP0, `(.L_x_19) ;  /* 0x0000000908b47547 */ /* 0x000fea000b800000 */
[----:B------:R-:W1:Y:S01]  /*0d40*/  LDC R23, c[0x0][0x38c] ;  /* 0x0000e300ff177b82 */ /* 0x000e620000000800 */
[----:B------:R-:W-:Y:S01]  /*0d50*/  UISETP.GE.U32.AND UP0, UPT, UR40, 0x8, UPT ;  /* 0x000000082800788c */ /* 0x000fe2000bf06070 */
[----:B-1----:R-:W-:-:S08]  /*0d60*/  LOP3.LUT R23, R23, 0x7, RZ, 0xc0, !PT ;  /* 0x0000000717177812 */ /* 0x002fd000078ec0ff */
[----:B------:R-:W-:Y:S05]  /*0d70*/  BRA.U !UP0, `(.L_x_20) ;  /* 0x0000000508707547 */ /* 0x000fea000b800000 */
[----:B------:R-:W1:Y:S01]  /*0d80*/  LDC.64 R16, c[0x0][0x380] ;  /* 0x0000e000ff107b82 */ /* 0x000e620000000a00 */
[----:B------:R-:W-:Y:S01]  /*0d90*/  MOV R22, 0x0 ;  /* 0x0000000000167802 */ /* 0x000fe20000000f00 */
[----:B------:R-:W2:Y:S01]  /*0da0*/  LDCU.64 UR4, c[0x4][0x8] ;  /* 0x01000100ff0477ac */ /* 0x000ea20008000a00 */
[----:B-1----:R-:W-:-:S05]  /*0db0*/  IMAD.WIDE R16, R19, 0x4, R16 ;  /* 0x0000000413107825 */ /* 0x002fca00078e0210 */
[----:B0-----:R-:W3:Y:S01]  /*0dc0*/  LDG.E R0, desc[UR36][R16.64] ;  /* 0x0000002410007981 */ /* 0x001ee2000c1e1900 */
[----:B------:R0:W1:Y:S01]  /*0dd0*/  LDC.64 R8, c[0x4][R22] ;  /* 0x0100000016087b82 */ /* 0x0000620000000a00 */
[----:B--2---:R-:W-:Y:S01]  /*0de0*/  IMAD.U32 R4, RZ, RZ, UR4 ;  /* 0x00000004ff047e24 */ /* 0x004fe2000f8e00ff */
[----:B------:R-:W-:Y:S01]  /*0df0*/  MOV R6, R18 ;  /* 0x0000001200067202 */ /* 0x000fe20000000f00 */
[----:B------:R-:W-:Y:S02]  /*0e00*/  IMAD.U32 R5, RZ, RZ, UR5 ;  /* 0x00000005ff057e24 */ /* 0x000fe4000f8e00ff */
[----:B------:R-:W-:Y:S01]  /*0e10*/  IMAD.MOV.U32 R7, RZ, RZ, R2 ;  /* 0x000000ffff077224 */ /* 0x000fe200078e0002 */
[----:B---3--:R-:W2:Y:S02]  /*0e20*/  F2F.F64.F32 R10, R0 ;  /* 0x00000000000a7310 */ /* 0x008ea40000201800 */
[----:B-12---:R0:W-:Y:S04]  /*0e30*/  STL.64 [R1], R10 ;  /* 0x0000000a01007387 */ /* 0x0061e80000100a00 */
[----:B------:R-:W-:-:S07]  /*0e40*/  LEPC R20, `(.L_x_21) ;  /* 0x000000001014794e */ /* 0x000fce0000000000 */
[----:B0-----:R-:W-:Y:S05]  /*0e50*/  CALL.ABS.NOINC R8 ;  /* 0x0000000008007343 */ /* 0x001fea0003c00000 */
.L_x_21:
        /* <DEDUP_REMOVED lines=11> */
.L_x_22:
        /* <DEDUP_REMOVED lines=11> */
.L_x_23:
        /* <DEDUP_REMOVED lines=11> */
.L_x_24:
        /* <DEDUP_REMOVED lines=11> */
.L_x_25:
        /* <DEDUP_REMOVED lines=11> */
.L_x_26:
        /* <DEDUP_REMOVED lines=11> */
.L_x_27:
        /* <DEDUP_REMOVED lines=11> */
.L_x_28:
[----:B------:R-:W-:-:S07]  /*1330*/  IADD3 R19, PT, PT, R19, 0x8, RZ ;  /* 0x0000000813137810 */ /* 0x000fce0007ffe0ff */
.L_x_20:
[----:B------:R-:W-:-:S13]  /*1340*/  ISETP.NE.AND P0, PT, R23, RZ, PT ;  /* 0x000000ff1700720c */ /* 0x000fda0003f05270 */
[----:B------:R-:W-:Y:S05]  /*1350*/  @!P0 BRA `(.L_x_19) ;  /* 0x00000004002c8947 */ /* 0x000fea0003800000 */
[----:B------:R-:W1:Y:S01]  /*1360*/  LDC R0, c[0x0][0x38c] ;  /* 0x0000e300ff007b82 */ /* 0x000e620000000800 */
[----:B------:R-:W-:Y:S02]  /*1370*/  ISETP.GE.U32.AND P0, PT, R23, 0x4, PT ;  /* 0x000000041700780c */ /* 0x000fe40003f06070 */
[----:B-1----:R-:W-:-:S11]  /*1380*/  LOP3.LUT R23, R0, 0x3, RZ, 0xc0, !PT ;  /* 0x0000000300177812 */ /* 0x002fd600078ec0ff */
[----:B------:R-:W-:Y:S05]  /*1390*/  @!P0 BRA `(.L_x_29) ;  /* 0x0000000000c08947 */ /* 0x000fea0003800000 */
        /* <DEDUP_REMOVED lines=14> */
.L_x_30:
        /* <DEDUP_REMOVED lines=11> */
.L_x_31:
        /* <DEDUP_REMOVED lines=11> */
.L_x_32:
        /* <DEDUP_REMOVED lines=11> */
.L_x_33:
[----:B------:R-:W-:-:S07]  /*1690*/  VIADD R19, R19, 0x4 ;  /* 0x0000000413137836 */ /* 0x000fce0000000000 */
.L_x_29:
[----:B------:R-:W-:-:S13]  /*16a0*/  ISETP.NE.AND P0, PT, R23, RZ, PT ;  /* 0x000000ff1700720c */ /* 0x000fda0003f05270 */
[----:B------:R-:W-:Y:S05]  /*16b0*/  @!P0 BRA `(.L_x_19) ;  /* 0x0000000000548947 */ /* 0x000fea0003800000 */
[----:B------:R-:W-:-:S07]  /*16c0*/  IADD3 R23, PT, PT, -R23, RZ, RZ ;  /* 0x000000ff17177210 */ /* 0x000fce0007ffe1ff */
.L_x_35:
[----:B------:R-:W1:Y:S01]  /*16d0*/  LDC.64 R8, c[0x0][0x380] ;  /* 0x0000e000ff087b82 */ /* 0x000e620000000a00 */
[----:B------:R-:W2:Y:S01]  /*16e0*/  LDCU.64 UR4, c[0x4][0x8] ;  /* 0x01000100ff0477ac */ /* 0x000ea20008000a00 */
[----:B-1----:R-:W-:-:S06]  /*16f0*/  IMAD.WIDE R8, R19, 0x4, R8 ;  /* 0x0000000413087825 */ /* 0x002fcc00078e0208 */
[----:B0-----:R-:W3:Y:S01]  /*1700*/  LDG.E R8, desc[UR36][R8.64] ;  /* 0x0000002408087981 */ /* 0x001ee2000c1e1900 */
[----:B------:R-:W-:Y:S01]  /*1710*/  VIADD R23, R23, 0x1 ;  /* 0x0000000117177836 */ /* 0x000fe20000000000 */
[----:B------:R-:W-:Y:S01]  /*1720*/  MOV R0, 0x0 ;  /* 0x0000000000007802 */ /* 0x000fe20000000f00 */
[----:B--2---:R-:W-:Y:S01]  /*1730*/  IMAD.U32 R5, RZ, RZ, UR5 ;  /* 0x00000005ff057e24 */ /* 0x004fe2000f8e00ff */
[----:B------:R-:W-:Y:S01]  /*1740*/  MOV R4, UR4 ;  /* 0x0000000400047c02 */ /* 0x000fe20008000f00 */
[----:B------:R-:W-:Y:S01]  /*1750*/  IMAD.MOV.U32 R7, RZ, RZ, R2 ;  /* 0x000000ffff077224 */ /* 0x000fe200078e0002 */
[----:B------:R-:W-:Y:S01]  /*1760*/  ISETP.NE.AND P0, PT, R23, RZ, PT ;  /* 0x000000ff1700720c */ /* 0x000fe20003f05270 */
[----:B------:R0:W1:Y:S01]  /*1770*/  LDC.64 R12, c[0x4][R0] ;  /* 0x01000000000c7b82 */ /* 0x0000620000000a00 */
[----:B------:R-:W-:Y:S02]  /*1780*/  MOV R6, R18 ;  /* 0x0000001200067202 */ /* 0x000fe40000000f00 */
[----:B0-----:R-:W-:Y:S01]  /*1790*/  P2R R0, PR, RZ, 0x1 ;  /* 0x00000001ff007803 */ /* 0x001fe20000000000 */
[----:B---3--:R-:W0:Y:S02]  /*17a0*/  F2F.F64.F32 R10, R8 ;  /* 0x00000008000a7310 */ /* 0x008e240000201800 */
[----:B01----:R0:W-:Y:S06]  /*17b0*/  STL.64 [R1], R10 ;  /* 0x0000000a01007387 */ /* 0x0031ec0000100a00 */
[----:B------:R-:W-:-:S07]  /*17c0*/  LEPC R20, `(.L_x_34) ;  /* 0x000000001014794e */ /* 0x000fce0000000000 */
[----:B0-----:R-:W-:Y:S05]  /*17d0*/  CALL.ABS.NOINC R12 ;  /* 0x000000000c007343 */ /* 0x001fea0003c00000 */
.L_x_34:
[----:B------:R-:W-:Y:S02]  /*17e0*/  ISETP.NE.AND P6, PT, R23, RZ, PT ;  /* 0x000000ff1700720c */ /* 0x000fe40003fc5270 */
[----:B------:R-:W-:-:S11]  /*17f0*/  IADD3 R19, PT, PT, R19, 0x1, RZ ;  /* 0x0000000113137810 */ /* 0x000fd60007ffe0ff */
[----:B------:R-:W-:Y:S05]  /*1800*/  @P6 BRA `(.L_x_35) ;  /* 0xfffffffc00b06947 */ /* 0x000fea000383ffff */
.L_x_19:
[----:B0-----:R-:W-:Y:S05]  /*1810*/  BSYNC.RECONVERGENT B6 ;  /* 0x0000000000067941 */ /* 0x001fea0003800200 */
.L_x_0:
[----:B------:R-:W-:Y:S01]  /*1820*/  MOV R0, 0x0 ;  /* 0x0000000000007802 */ /* 0x000fe20000000f00 */
[----:B------:R-:W0:Y:S01]  /*1830*/  LDCU.64 UR4, c[0x4][0x10] ;  /* 0x01000200ff0477ac */ /* 0x000e220008000a00 */
[----:B------:R-:W-:Y:S02]  /*1840*/  CS2R R6, SRZ ;  /* 0x0000000000067805 */ /* 0x000fe4000001ff00 */
[----:B------:R1:W2:Y:S01]  /*1850*/  LDC.64 R2, c[0x4][R0] ;  /* 0x0100000000027b82 */ /* 0x0002a20000000a00 */
[----:B0-----:R-:W-:Y:S01]  /*1860*/  IMAD.U32 R4, RZ, RZ, UR4 ;  /* 0x00000004ff047e24 */ /* 0x001fe2000f8e00ff */
[----:B-1----:R-:W-:-:S07]  /*1870*/  MOV R5, UR5 ;  /* 0x0000000500057c02 */ /* 0x002fce0008000f00 */
[----:B------:R-:W-:-:S07]  /*1880*/  LEPC R20, `(.L_x_36) ;  /* 0x000000001014794e */ /* 0x000fce0000000000 */
[----:B--2---:R-:W-:Y:S05]  /*1890*/  CALL.ABS.NOINC R2 ;  /* 0x0000000002007343 */ /* 0x004fea0003c00000 */
.L_x_36:
[----:B------:R-:W-:Y:S05]  /*18a0*/  EXIT ;  /* 0x000000000000794d */ /* 0x000fea0003800000 */
.L_x_37:
[----:B------:R-:W-:-:S00]  /*18b0*/  BRA `(.L_x_37) ;  /* 0xfffffffc00fc7947 */ /* 0x000fc0000383ffff */
[----:B------:R-:W-:-:S00]  /*18c0*/  NOP ;  /* 0x0000000000007918 */ /* 0x000fc00000000000 */
        /* <DEDUP_REMOVED lines=11> */
.L_x_80:


//--------------------- .text._Z13reduce_spreadPfS_S_iiii --------------------------
	.section	.text._Z13reduce_spreadPfS_S_iiii,"ax",@progbits
	.align	128
        .global         _Z13reduce_spreadPfS_S_iiii
        .type           _Z13reduce_spreadPfS_S_iiii,@function
        .size           _Z13reduce_spreadPfS_S_iiii,(.L_x_79 - _Z13reduce_spreadPfS_S_iiii)
        .other          _Z13reduce_spreadPfS_S_iiii,@"STO_CUDA_ENTRY STV_DEFAULT"
_Z13reduce_spreadPfS_S_iiii:
.text._Z13reduce_spreadPfS_S_iiii:
[----:B------:R-:W-:Y:S08]  /*0000*/  LDC R1, c[0x0][0x37c] ;  /* 0x0000df00ff017b82 */ /* 0x000ff00000000800 */
[----:B------:R-:W0:Y:S01]  /*0010*/  S2UR UR5, SR_CgaCtaId ;  /* 0x00000000000579c3 */ /* 0x000e220000008800 */
[----:B------:R-:W1:Y:S01]  /*0020*/  S2R R6, SR_TID.X ;  /* 0x0000000000067919 */ /* 0x000e620000002100 */
[----:B------:R-:W2:Y:S01]  /*0030*/  LDCU UR6, c[0x0][0x360] ;  /* 0x00006c00ff0677ac */ /* 0x000ea20008000800 */
[----:B------:R-:W-:Y:S01]  /*0040*/  BSSY.RECONVERGENT B0, `(.L_x_38) ;  /* 0x00000d8000007945 */ /* 0x000fe20003800200 */
[----:B------:R-:W3:Y:S01]  /*0050*/  S2R R7, SR_CTAID.X ;  /* 0x0000000000077919 */ /* 0x000ee20000002500 */
[----:B------:R-:W-:Y:S01]  /*0060*/  UMOV UR4, 0x400 ;  /* 0x0000040000047882 */ /* 0x000fe20000000000 */
[----:B------:R-:W4:Y:S01]  /*0070*/  LDCU.64 UR16, c[0x0][0x358] ;  /* 0x00006b00ff1077ac */ /* 0x000f220008000a00 */
[----:B--2---:R-:W-:Y:S01]  /*0080*/  MOV R9, UR6 ;  /* 0x0000000600097c02 */ /* 0x004fe20008000f00 */
[----:B0-----:R-:W-:Y:S01]  /*0090*/  ULEA UR4, UR5, UR4, 0x18 ;  /* 0x0000000405047291 */ /* 0x001fe2000f8ec0ff */
[----:B------:R-:W0:Y:S05]  /*00a0*/  LDCU UR5, c[0x0][0x398] ;  /* 0x00007300ff0577ac */ /* 0x000e2a0008000800 */
[----:B-1----:R-:W-:Y:S01]  /*00b0*/  LEA R8, R6, UR4, 0x2 ;  /* 0x0000000406087c11 */ /* 0x002fe2000f8e10ff */
[----:B---3--:R-:W-:-:S04]  /*00c0*/  IMAD R11, R7, UR6, R6 ;  /* 0x00000006070b7c24 */ /* 0x008fc8000f8e0206 */
[----:B------:R1:W-:Y:S01]  /*00d0*/  STS [R8], RZ ;  /* 0x000000ff08007388 */ /* 0x0003e20000000800 */
[----:B------:R-:W-:Y:S01]  /*00e0*/  BAR.SYNC.DEFER_BLOCKING 0x0 ;  /* 0x0000000000007b1d */ /* 0x000fe20000010000 */
[----:B0-----:R-:W-:-:S13]  /*00f0*/  ISETP.GE.AND P0, PT, R11, UR5, PT ;  /* 0x000000050b007c0c */ /* 0x001fda000bf06270 */
[----:B-1--4-:R-:W-:Y:S05]  /*0100*/  @P0 BRA `(.L_x_39) ;  /* 0x0000000c002c0947 */ /* 0x012fea0003800000 */
[----:B------:R-:W0:Y:S01]  /*0110*/  LDCU UR8, c[0x0][0x39c] ;  /* 0x00007380ff0877ac */ /* 0x000e220008000800 */
[----:B------:R-:W-:Y:S01]  /*0120*/  HFMA2 R14, -RZ, RZ, 0, 0 ;  /* 0x00000000ff0e7431 */ /* 0x000fe200000001ff */
[----:B0-----:R-:W-:-:S09]  /*0130*/  UISETP.GE.AND UP0, UPT, UR8, 0x1, UPT ;  /* 0x000000010800788c */ /* 0x001fd2000bf06270 */
[----:B------:R-:W-:Y:S05]  /*0140*/  BRA.U !UP0, `(.L_x_40) ;  /* 0x0000000908dc7547 */ /* 0x000fea000b800000 */
[----:B------:R-:W-:Y:S02]  /*0150*/  UISETP.GE.U32.AND UP1, UPT, UR8, 0x10, UPT ;  /* 0x000000100800788c */ /* 0x000fe4000bf26070 */
[----:B------:R-:W-:Y:S01]  /*0160*/  IMAD R11, R11, UR8, RZ ;  /* 0x000000080b0b7c24 */ /* 0x000fe2000f8e02ff */
[----:B------:R-:W-:Y:S01]  /*0170*/  ULOP3.LUT UR9, UR8, 0xf, URZ, 0xc0, !UPT ;  /* 0x0000000f08097892 */ /* 0x000fe2000f8ec0ff */
[----:B------:R-:W-:Y:S02]  /*0180*/  MOV R14, RZ ;  /* 0x000000ff000e7202 */ /* 0x000fe40000000f00 */
[----:B------:R-:W-:Y:S01]  /*0190*/  MOV R0, RZ ;  /* 0x000000ff00007202 */ /* 0x000fe20000000f00 */
[----:B------:R-:W-:Y:S02]  /*01a0*/  UISETP.NE.AND UP0, UPT, UR9, URZ, UPT ;  /* 0x000000ff0900728c */ /* 0x000fe4000bf05270 */
[----:B------:R-:W-:Y:S09]  /*01b0*/  BRA.U !UP1, `(.L_x_41) ;  /* 0x0000000509547547 */ /* 0x000ff2000b800000 */
[----:B------:R-:W0:Y:S01]  /*01c0*/  LDCU.128 UR12, c[0x0][0x380] ;  /* 0x00007000ff0c77ac */ /* 0x000e220008000c00 */
[----:B------:R-:W-:Y:S02]  /*01d0*/  MOV R14, RZ ;  /* 0x000000ff000e7202 */ /* 0x000fe40000000f00 */
[----:B------:R-:W-:Y:S01]  /*01e0*/  MOV R10, R11 ;  /* 0x0000000b000a7202 */ /* 0x000fe20000000f00 */
[----:B------:R-:W-:-:S04]  /*01f0*/  ULOP3.LUT UR10, UR8, 0x7ffffff0, URZ, 0xc0, !UPT ;  /* 0x7ffffff0080a7892 */ /* 0x000fc8000f8ec0ff */
[----:B------:R-:W-:Y:S02]  /*0200*/  UIADD3 UR11, UPT, UPT, -UR10, URZ, URZ ;  /* 0x000000ff0a0b7290 */ /* 0x000fe4000fffe1ff */
[----:B------:R-:W-:Y:S01]  /*0210*/  MOV R0, UR10 ;  /* 0x0000000a00007c02 */ /* 0x000fe20008000f00 */
[----:B0-----:R-:W-:Y:S02]  /*0220*/  UIADD3 UR4, UP2, UPT, UR14, 0x20, URZ ;  /* 0x000000200e047890 */ /* 0x001fe4000ff5e0ff */
[----:B------:R-:W-:Y:S02]  /*0230*/  UIADD3 UR6, UP1, UPT, UR12, 0x20, URZ ;  /* 0x000000200c067890 */ /* 0x000fe4000ff3e0ff */
[----:B------:R-:W-:Y:S02]  /*0240*/  UIADD3.X UR5, UPT, UPT, URZ, UR15, URZ, UP2, !UPT ;  /* 0x0000000fff057290 */ /* 0x000fe400097fe4ff */
[----:B------:R-:W-:Y:S01]  /*0250*/  MOV R2, UR4 ;  /* 0x0000000400027c02 */ /* 0x000fe20008000f00 */
[----:B------:R-:W-:-:S03]  /*0260*/  UIADD3.X UR7, UPT, UPT, URZ, UR13, URZ, UP1, !UPT ;  /* 0x0000000dff077290 */ /* 0x000fc60008ffe4ff */
[----:B------:R-:W-:-:S09]  /*0270*/  MOV R3, UR5 ;  /* 0x0000000500037c02 */ /* 0x000fd20008000f00 */
.L_x_42:
[----:B------:R-:W-:Y:S01]  /*0280*/  MOV R4, UR6 ;  /* 0x0000000600047c02 */ /* 0x000fe20008000f00 */
[----:B------:R-:W2:Y:S01]  /*0290*/  LDG.E R13, desc[UR16][R2.64+-0x20] ;  /* 0xffffe010020d7981 */ /* 0x000ea2000c1e1900 */
[----:B------:R-:W-:-:S03]  /*02a0*/  MOV R5, UR7 ;  /* 0x0000000700057c02 */ /* 0x000fc60008000f00 */
[----:B------:R-:W3:Y:S01]  /*02b0*/  LDG.E R24, desc[UR16][R2.64+-0x1c] ;  /* 0xffffe41002187981 */ /* 0x000ee2000c1e1900 */
[----:B------:R-:W-:-:S03]  /*02c0*/  IMAD.WIDE R4, R10, 0x4, R4 ;  /* 0x000000040a047825 */ /* 0x000fc600078e0204 */
[----:B------:R-:W4:Y:S04]  /*02d0*/  LDG.E R20, desc[UR16][R2.64+-0x18] ;  /* 0xffffe81002147981 */ /* 0x000f28000c1e1900 */
[----:B------:R-:W2:Y:S04]  /*02e0*/  LDG.E R12, desc[UR16][R4.64+-0x20] ;  /* 0xffffe010040c7981 */ /* 0x000ea8000c1e1900 */
[----:B------:R-:W3:Y:S04]  /*02f0*/  LDG.E R21, desc[UR16][R4.64+-0x1c] ;  /* 0xffffe41004157981 */ /* 0x000ee8000c1e1900 */
[----:B------:R-:W4:Y:S04]  /*0300*/  LDG.E R25, desc[UR16][R4.64+-0x18] ;  /* 0xffffe81004197981 */ /* 0x000f28000c1e1900 */
[----:B------:R-:W5:Y:S04]  /*0310*/  LDG.E R22, desc[UR16][R2.64+-0x14] ;  /* 0xffffec1002167981 */ /* 0x000f68000c1e1900 */
[----:B------:R-:W5:Y:S04]  /*0320*/  LDG.E R23, desc[UR16][R4.64+-0x14] ;  /* 0xffffec1004177981 */ /* 0x000f68000c1e1900 */
[----:B------:R-:W5:Y:S04]  /*0330*/  LDG.E R18, desc[UR16][R2.64+-0x10] ;  /* 0xfffff01002127981 */ /* 0x000f68000c1e1900 */
[----:B------:R-:W5:Y:S04]  /*0340*/  LDG.E R19, desc[UR16][R4.64+-0x10] ;  /* 0xfffff01004137981 */ /* 0x000f68000c1e1900 */
[----:B------:R-:W5:Y:S04]  /*0350*/  LDG.E R16, desc[UR16][R2.64+-0xc] ;  /* 0xfffff41002107981 */ /* 0x000f68000c1e1900 */
[----:B------:R-:W5:Y:S04]  /*0360*/  LDG.E R17, desc[UR16][R4.64+-0xc] ;  /* 0xfffff41004117981 */ /* 0x000f68000c1e1900 */
[----:B------:R-:W5:Y:S01]  /*0370*/  LDG.E R27, desc[UR16][R2.64+0x1c] ;  /* 0x00001c10021b7981 */ /* 0x000f62000c1e1900 */
[----:B--2---:R-:W-:-:S03]  /*0380*/  FADD R15, R12, -R13 ;  /* 0x8000000d0c0f7221 */ /* 0x004fc60000000000 */
[----:B------:R-:W2:Y:S04]  /*0390*/  LDG.E R12, desc[UR16][R2.64+-0x8] ;  /* 0xfffff810020c7981 */ /* 0x000ea8000c1e1900 */
[----:B------:R-:W2:Y:S01]  /*03a0*/  LDG.E R13, desc[UR16][R4.64+-0x8] ;  /* 0xfffff810040d7981 */ /* 0x000ea2000c1e1900 */
[----:B------:R-:W-:-:S03]  /*03b0*/  FFMA R26, R15, R15, R14 ;  /* 0x0000000f0f1a7223 */ /* 0x000fc6000000000e */
[----:B------:R-:W2:Y:S04]  /*03c0*/  LDG.E R14, desc[UR16][R2.64+-0x4] ;  /* 0xfffffc10020e7981 */ /* 0x000ea8000c1e1900 */
[----:B------:R-:W2:Y:S01]  /*03d0*/  LDG.E R15, desc[UR16][R4.64+-0x4] ;  /* 0xfffffc10040f7981 */ /* 0x000ea2000c1e1900 */
[----:B---3--:R-:W-:Y:S01]  /*03e0*/  FADD R21, R21, -R24 ;  /* 0x8000001815157221 */ /* 0x008fe20000000000 */
[----:B----4-:R-:W-:Y:S02]  /*03f0*/  FADD R25, R25, -R20 ;  /* 0x8000001419197221 */ /* 0x010fe40000000000 */
[----:B------:R-:W3:Y:S01]  /*0400*/  LDG.E R20, desc[UR16][R4.64] ;  /* 0x0000001004147981 */ /* 0x000ee2000c1e1900 */
[----:B------:R-:W-:-:S03]  /*0410*/  FFMA R26, R21, R21, R26 ;  /* 0x00000015151a7223 */ /* 0x000fc6000000001a */
[----:B------:R-:W3:Y:S01]  /*0420*/  LDG.E R21, desc[UR16][R2.64] ;  /* 0x0000001002157981 */ /* 0x000ee2000c1e1900 */
[----:B------:R-:W-:Y:S01]  /*0430*/  FFMA R26, R25, R25, R26 ;  /* 0x00000019191a7223 */ /* 0x000fe2000000001a */
[----:B-----5:R-:W-:Y:S02]  /*0440*/  FADD R25, R23, -R22 ;  /* 0x8000001617197221 */ /* 0x020fe40000000000 */
[----:B------:R-:W4:Y:S02]  /*0450*/  LDG.E R23, desc[UR16][R2.64+0x4] ;  /* 0x0000041002177981 */ /* 0x000f24000c1e1900 */
[----:B------:R-:W-:Y:S01]  /*0460*/  FFMA R26, R25, R25, R26 ;  /* 0x00000019191a7223 */ /* 0x000fe2000000001a */
[----:B------:R-:W-:Y:S01]  /*0470*/  FADD R25, R19, -R18 ;  /* 0x8000001213197221 */ /* 0x000fe20000000000 */
[----:B------:R-:W4:Y:S03]  /*0480*/  LDG.E R22, desc[UR16][R4.64+0x4] ;  /* 0x0000041004167981 */ /* 0x000f26000c1e1900 */
[----:B------:R-:W-:Y:S01]  /*0490*/  FFMA R26, R25, R25, R26 ;  /* 0x00000019191a7223 */ /* 0x000fe2000000001a */
[----:B------:R-:W5:Y:S01]  /*04a0*/  LDG.E R18, desc[UR16][R2.64+0x8] ;  /* 0x0000081002127981 */ /* 0x000f62000c1e1900 */
[----:B------:R-:W-:-:S03]  /*04b0*/  FADD R25, R17, -R16 ;  /* 0x8000001011197221 */ /* 0x000fc60000000000 */
[----:B------:R-:W5:Y:S01]  /*04c0*/  LDG.E R19, desc[UR16][R4.64+0x8] ;  /* 0x0000081004137981 */ /* 0x000f62000c1e1900 */
[----:B------:R-:W-:-:S03]  /*04d0*/  FFMA R26, R25, R25, R26 ;  /* 0x00000019191a7223 */ /* 0x000fc6000000001a */
[----:B------:R-:W5:Y:S04]  /*04e0*/  LDG.E R16, desc[UR16][R2.64+0xc] ;  /* 0x00000c1002107981 */ /* 0x000f68000c1e1900 */
[----:B------:R-:W5:Y:S04]  /*04f0*/  LDG.E R17, desc[UR16][R4.64+0xc] ;  /* 0x00000c1004117981 */ /* 0x000f68000c1e1900 */
[----:B------:R-:W5:Y:S01]  /*0500*/  LDG.E R24, desc[UR16][R2.64+0x18] ;  /* 0x0000181002187981 */ /* 0x000f62000c1e1900 */
[----:B--2---:R-:W-:-:S03]  /*0510*/  FADD R25, R13, -R12 ;  /* 0x8000000c0d197221 */ /* 0x004fc60000000000 */
[----:B------:R-:W2:Y:S01]  /*0520*/  LDG.E R12, desc[UR16][R2.64+0x10] ;  /* 0x00001010020c7981 */ /* 0x000ea2000c1e1900 */
[----:B------:R-:W-:-:S03]  /*0530*/  FFMA R26, R25, R25, R26 ;  /* 0x00000019191a7223 */ /* 0x000fc6000000001a */
[----:B------:R-:W2:Y:S01]  /*0540*/  LDG.E R13, desc[UR16][R4.64+0x10] ;  /* 0x00001010040d7981 */ /* 0x000ea2000c1e1900 */
[----:B------:R-:W-:-:S03]  /*0550*/  FADD R25, R15, -R14 ;  /* 0x8000000e0f197221 */ /* 0x000fc60000000000 */
[----:B------:R0:W2:Y:S04]  /*0560*/  LDG.E R14, desc[UR16][R2.64+0x14] ;  /* 0x00001410020e7981 */ /* 0x0000a8000c1e1900 */
[----:B------:R-:W2:Y:S01]  /*0570*/  LDG.E R15, desc[UR16][R4.64+0x14] ;  /* 0x00001410040f7981 */ /* 0x000ea2000c1e1900 */
[----:B------:R-:W-:-:S03]  /*0580*/  FFMA R28, R25, R25, R26 ;  /* 0x00000019191c7223 */ /* 0x000fc6000000001a */
[----:B------:R-:W2:Y:S04]  /*0590*/  LDG.E R25, desc[UR16][R4.64+0x18] ;  /* 0x0000181004197981 */ /* 0x000ea8000c1e1900 */
[----:B------:R-:W2:Y:S01]  /*05a0*/  LDG.E R26, desc[UR16][R4.64+0x1c] ;  /* 0x00001c10041a7981 */ /* 0x000ea2000c1e1900 */
[----:B---3--:R-:W-:Y:S01]  /*05b0*/  FADD R21, R20, -R21 ;  /* 0x8000001514157221 */ /* 0x008fe20000000000 */
[----:B----4-:R-:W-:-:S03]  /*05c0*/  FADD R23, R22, -R23 ;  /* 0x8000001716177221 */ /* 0x010fc60000000000 */
[----:B------:R-:W-:-:S04]  /*05d0*/  FFMA R28, R21, R21, R28 ;  /* 0x00000015151c7223 */ /* 0x000fc8000000001c */
[----:B------:R-:W-:Y:S01]  /*05e0*/  FFMA R28, R23, R23, R28 ;  /* 0x00000017171c7223 */ /* 0x000fe2000000001c */
[----:B-----5:R-:W-:-:S04]  /*05f0*/  FADD R19, R19, -R18 ;  /* 0x8000001213137221 */ /* 0x020fc80000000000 */
[----:B------:R-:W-:Y:S01]  /*0600*/  FFMA R28, R19, R19, R28 ;  /* 0x00000013131c7223 */ /* 0x000fe2000000001c */
[----:B------:R-:W-:Y:S01]  /*0610*/  FADD R17, R17, -R16 ;  /* 0x8000001011117221 */ /* 0x000fe20000000000 */
[----:B------:R-:W-:-:S03]  /*0620*/  UIADD3 UR11, UPT, UPT, UR11, 0x10, URZ ;  /* 0x000000100b0b7890 */ /* 0x000fc6000fffe0ff */
[----:B------:R-:W-:Y:S01]  /*0630*/  FFMA R28, R17, R17, R28 ;  /* 0x00000011111c7223 */ /* 0x000fe2000000001c */
[----:B------:R-:W-:Y:S01]  /*0640*/  UISETP.NE.AND UP1, UPT, UR11, URZ, UPT ;  /* 0x000000ff0b00728c */ /* 0x000fe2000bf25270 */
[----:B0-----:R-:W-:Y:S02]  /*0650*/  IADD3 R2, P0, PT, R2, 0x40, RZ ;  /* 0x0000004002027810 */ /* 0x001fe40007f1e0ff */
[----:B------:R-:W-:Y:S02]  /*0660*/  IADD3 R10, PT, PT, R10, 0x10, RZ ;  /* 0x000000100a0a7810 */ /* 0x000fe40007ffe0ff */
[----:B------:R-:W-:Y:S01]  /*0670*/  IADD3.X R3, PT, PT, RZ, R3, RZ, P0, !PT ;  /* 0x00000003ff037210 */ /* 0x000fe200007fe4ff */
[----:B--2---:R-:W-:-:S04]  /*0680*/  FADD R13, R13, -R12 ;  /* 0x8000000c0d0d7221 */ /* 0x004fc80000000000 */
[----:B------:R-:W-:Y:S01]  /*0690*/  FFMA R28, R13, R13, R28 ;  /* 0x0000000d0d1c7223 */ /* 0x000fe2000000001c */
[----:B------:R-:W-:-:S04]  /*06a0*/  FADD R15, R15, -R14 ;  /* 0x8000000e0f0f7221 */ /* 0x000fc80000000000 */
[----:B------:R-:W-:Y:S01]  /*06b0*/  FFMA R28, R15, R15, R28 ;  /* 0x0000000f0f1c7223 */ /* 0x000fe2000000001c */
[----:B------:R-:W-:Y:S01]  /*06c0*/  FADD R25, R25, -R24 ;  /* 0x8000001819197221 */ /* 0x000fe20000000000 */
[----:B------:R-:W-:-:S03]  /*06d0*/  FADD R27, R26, -R27 ;  /* 0x8000001b1a1b7221 */ /* 0x000fc60000000000 */
[----:B------:R-:W-:-:S04]  /*06e0*/  FFMA R28, R25, R25, R28 ;  /* 0x00000019191c7223 */ /* 0x000fc8000000001c */
[----:B------:R-:W-:Y:S01]  /*06f0*/  FFMA R14, R27, R27, R28 ;  /* 0x0000001b1b0e7223 */ /* 0x000fe2000000001c */
[----:B------:R-:W-:Y:S06]  /*0700*/  BRA.U UP1, `(.L_x_42) ;  /* 0xfffffff901dc7547 */ /* 0x000fec000b83ffff */
.L_x_41:
[----:B------:R-:W-:Y:S05]  /*0710*/  BRA.U !UP0, `(.L_x_40) ;  /* 0x0000000508687547 */ /* 0x000fea000b800000 */
[----:B------:R-:W-:Y:S02]  /*0720*/  UISETP.GE.U32.AND UP0, UPT, UR9, 0x8, UPT ;  /* 0x000000080900788c */ /* 0x000fe4000bf06070 */
[----:B------:R-:W-:-:S04]  /*0730*/  ULOP3.LUT UR5, UR8, 0x7, URZ, 0xc0, !UPT ;  /* 0x0000000708057892 */ /* 0x000fc8000f8ec0ff */
[----:B------:R-:W-:-:S03]  /*0740*/  UISETP.NE.AND UP1, UPT, UR5, URZ, UPT ;  /* 0x000000ff0500728c */ /* 0x000fc6000bf25270 */
[----:B------:R-:W-:Y:S08]  /*0750*/  BRA.U !UP0, `(.L_x_43) ;  /* 0x0000000108987547 */ /* 0x000ff0000b800000 */
[----:B------:R-:W0:Y:S01]  /*0760*/  LDC.64 R2, c[0x0][0x380] ;  /* 0x0000e000ff027b82 */ /* 0x000e220000000a00 */
[----:B------:R-:W-:-:S07]  /*0770*/  IADD3 R13, PT, PT, R11, R0, RZ ;  /* 0x000000000b0d7210 */ /* 0x000fce0007ffe0ff */
[----:B------:R-:W1:Y:S01]  /*0780*/  LDC.64 R4, c[0x0][0x388] ;  /* 0x0000e200ff047b82 */ /* 0x000e620000000a00 */
[----:B0-----:R-:W-:-:S05]  /*0790*/  IMAD.WIDE R2, R13, 0x4, R2 ;  /* 0x000000040d027825 */ /* 0x001fca00078e0202 */
[----:B------:R-:W2:Y:S01]  /*07a0*/  LDG.E R24, desc[UR16][R2.64] ;  /* 0x0000001002187981 */ /* 0x000ea2000c1e1900 */
[----:B-1----:R-:W-:-:S03]  /*07b0*/  IMAD.WIDE.U32 R4, R0, 0x4, R4 ;  /* 0x0000000400047825 */ /* 0x002fc600078e0004 */
[----:B------:R-:W3:Y:S04]  /*07c0*/  LDG.E R26, desc[UR16][R2.64+0x4] ;  /* 0x00000410021a7981 */ /* 0x000ee8000c1e1900 */
[----:B------:R-:W2:Y:S04]  /*07d0*/  LDG.E R25, desc[UR16][R4.64] ;  /* 0x0000001004197981 */ /* 0x000ea8000c1e1900 */
[----:B------:R-:W3:Y:S04]  /*07e0*/  LDG.E R27, desc[UR16][R4.64+0x4] ;  /* 0x00000410041b7981 */ /* 0x000ee8000c1e1900 */
[----:B------:R-:W4:Y:S04]  /*07f0*/  LDG.E R21, desc[UR16][R2.64+0x8] ;  /* 0x0000081002157981 */ /* 0x000f28000c1e1900 */
[----:B------:R-:W4:Y:S04]  /*0800*/  LDG.E R20, desc[UR16][R4.64+0x8] ;  /* 0x0000081004147981 */ /* 0x000f28000c1e1900 */
[----:B------:R-:W5:Y:S04]  /*0810*/  LDG.E R19, desc[UR16][R2.64+0xc] ;  /* 0x00000c1002137981 */ /* 0x000f68000c1e1900 */
        /* <DEDUP_REMOVED lines=8> */
[----:B------:R-:W5:Y:S01]  /*08a0*/  LDG.E R23, desc[UR16][R4.64+0x1c] ;  /* 0x00001c1004177981 */ /* 0x000f62000c1e1900 */
[----:B------:R-:W-:Y:S01]  /*08b0*/  IADD3 R0, PT, PT, R0, 0x8, RZ ;  /* 0x0000000800007810 */ /* 0x000fe20007ffe0ff */
[----:B--2---:R-:W-:-:S04]  /*08c0*/  FADD R25, R24, -R25 ;  /* 0x8000001918197221 */ /* 0x004fc80000000000 */
[----:B------:R-:W-:Y:S01]  /*08d0*/  FFMA R14, R25, R25, R14 ;  /* 0x00000019190e7223 */ /* 0x000fe2000000000e */
[----:B---3--:R-:W-:-:S04]  /*08e0*/  FADD R27, R26, -R27 ;  /* 0x8000001b1a1b7221 */ /* 0x008fc80000000000 */
[----:B------:R-:W-:Y:S01]  /*08f0*/  FFMA R14, R27, R27, R14 ;  /* 0x0000001b1b0e7223 */ /* 0x000fe2000000000e */
[----:B----4-:R-:W-:-:S04]  /*0900*/  FADD R21, R21, -R20 ;  /* 0x8000001415157221 */ /* 0x010fc80000000000 */
[----:B------:R-:W-:Y:S01]  /*0910*/  FFMA R14, R21, R21, R14 ;  /* 0x00000015150e7223 */ /* 0x000fe2000000000e */
[----:B-----5:R-:W-:-:S04]  /*0920*/  FADD R19, R19, -R18 ;  /* 0x8000001213137221 */ /* 0x020fc80000000000 */
[----:B------:R-:W-:Y:S01]  /*0930*/  FFMA R14, R19, R19, R14 ;  /* 0x00000013130e7223 */ /* 0x000fe2000000000e */
[----:B------:R-:W-:-:S04]  /*0940*/  FADD R17, R17, -R16 ;  /* 0x8000001011117221 */ /* 0x000fc80000000000 */
[----:B------:R-:W-:Y:S01]  /*0950*/  FFMA R14, R17, R17, R14 ;  /* 0x00000011110e7223 */ /* 0x000fe2000000000e */
[----:B------:R-:W-:-:S04]  /*0960*/  FADD R15, R15, -R12 ;  /* 0x8000000c0f0f7221 */ /* 0x000fc80000000000 */
[----:B------:R-:W-:Y:S01]  /*0970*/  FFMA R14, R15, R15, R14 ;  /* 0x0000000f0f0e7223 */ /* 0x000fe2000000000e */
[----:B------:R-:W-:-:S04]  /*0980*/  FADD R13, R13, -R10 ;  /* 0x8000000a0d0d7221 */ /* 0x000fc80000000000 */
[----:B------:R-:W-:Y:S01]  /*0990*/  FFMA R14, R13, R13, R14 ;  /* 0x0000000d0d0e7223 */ /* 0x000fe2000000000e */
[----:B------:R-:W-:-:S04]  /*09a0*/  FADD R23, R22, -R23 ;  /* 0x8000001716177221 */ /* 0x000fc80000000000 */
[----:B------:R-:W-:-:S07]  /*09b0*/  FFMA R14, R23, R23, R14 ;  /* 0x00000017170e7223 */ /* 0x000fce000000000e */
.L_x_43:
        /* <DEDUP_REMOVED lines=26> */
[----:B------:R-:W-:-:S07]  /*0b60*/  FFMA R14, R18, R18, R13 ;  /* 0x00000012120e7223 */ /* 0x000fce000000000d */
.L_x_44:
[----:B------:R-:W-:Y:S05]  /*0b70*/  BRA.U !UP1, `(.L_x_40) ;  /* 0x0000000109507547 */ /* 0x000fea000b800000 */
[----:B------:R-:W0:Y:S01]  /*0b80*/  LDC.64 R4, c[0x0][0x388] ;  /* 0x0000e200ff047b82 */ /* 0x000e220000000a00 */
[----:B------:R-:W-:Y:S01]  /*0b90*/  IADD3 R13, PT, PT, R11, R0, RZ ;  /* 0x000000000b0d7210 */ /* 0x000fe20007ffe0ff */
[----:B------:R-:W-:-:S06]  /*0ba0*/  UIADD3 UR4, UPT, UPT, -UR4, URZ, URZ ;  /* 0x000000ff04047290 */ /* 0x000fcc000fffe1ff */
[----:B------:R-:W1:Y:S01]  /*0bb0*/  LDC.64 R2, c[0x0][0x380] ;  /* 0x0000e000ff027b82 */ /* 0x000e620000000a00 */
[----:B0-----:R-:W-:-:S03]  /*0bc0*/  IMAD.WIDE.U32 R4, R0, 0x4, R4 ;  /* 0x0000000400047825 */ /* 0x001fc600078e0004 */
[----:B------:R-:W-:Y:S02]  /*0bd0*/  MOV R0, R4 ;  /* 0x0000000400007202 */ /* 0x000fe40000000f00 */
[----:B------:R-:W-:-:S07]  /*0be0*/  MOV R17, R5 ;  /* 0x0000000500117202 */ /* 0x000fce0000000f00 */
.L_x_45:
[----:B-1----:R-:W-:Y:S01]  /*0bf0*/  IMAD.WIDE R4, R13, 0x4, R2 ;  /* 0x000000040d047825 */ /* 0x002fe200078e0202 */
[----:B------:R-:W-:Y:S02]  /*0c00*/  MOV R11, R17 ;  /* 0x00000011000b7202 */ /* 0x000fe40000000f00 */
[----:B------:R-:W-:-:S03]  /*0c10*/  MOV R10, R0 ;  /* 0x00000000000a7202 */ /* 0x000fc60000000f00 */
[----:B------:R-:W2:Y:S04]  /*0c20*/  LDG.E R4, desc[UR16][R4.64] ;  /* 0x0000001004047981 */ /* 0x000ea8000c1e1900 */
[----:B------:R-:W2:Y:S01]  /*0c30*/  LDG.E R11, desc[UR16][R10.64] ;  /* 0x000000100a0b7981 */ /* 0x000ea2000c1e1900 */
[----:B------:R-:W-:Y:S01]  /*0c40*/  UIADD3 UR4, UPT, UPT, UR4, 0x1, URZ ;  /* 0x0000000104047890 */ /* 0x000fe2000fffe0ff */
[----:B------:R-:W-:Y:S02]  /*0c50*/  IADD3 R0, P0, PT, R0, 0x4, RZ ;  /* 0x0000000400007810 */ /* 0x000fe40007f1e0ff */
[----:B------:R-:W-:Y:S01]  /*0c60*/  IADD3 R13, PT, PT, R13, 0x1, RZ ;  /* 0x000000010d0d7810 */ /* 0x000fe20007ffe0ff */
[----:B------:R-:W-:Y:S01]  /*0c70*/  UISETP.NE.AND UP0, UPT, UR4, URZ, UPT ;  /* 0x000000ff0400728c */ /* 0x000fe2000bf05270 */
[----:B------:R-:W-:Y:S01]  /*0c80*/  IADD3.X R17, PT, PT, RZ, R17, RZ, P0, !PT ;  /* 0x00000011ff117210 */ /* 0x000fe200007fe4ff */
[----:B--2---:R-:W-:-:S04]  /*0c90*/  FADD R15, R4, -R11 ;  /* 0x8000000b040f7221 */ /* 0x004fc80000000000 */
[----:B------:R-:W-:-:S03]  /*0ca0*/  FFMA R14, R15, R15, R14 ;  /* 0x0000000f0f0e7223 */ /* 0x000fc6000000000e */
[----:B------:R-:W-:Y:S05]  /*0cb0*/  BRA.U UP0, `(.L_x_45) ;  /* 0xfffffffd00cc7547 */ /* 0x000fea000b83ffff */
.L_x_40:
[----:B------:R-:W-:Y:S01]  /*0cc0*/  IADD3 R0, PT, PT, R14, -0xd000000, RZ ;  /* 0xf30000000e007810 */ /* 0x000fe20007ffe0ff */
[----:B------:R0:W1:Y:S01]  /*0cd0*/  MUFU.RSQ R5, R14 ;  /* 0x0000000e00057308 */ /* 0x0000620000001400 */
[----:B------:R-:W-:Y:S02]  /*0ce0*/  BSSY.RECONVERGENT B1, `(.L_x_46) ;  /* 0x000000c000017945 */ /* 0x000fe40003800200 */
[----:B------:R-:W-:-:S13]  /*0cf0*/  ISETP.GT.U32.AND P0, PT, R0, 0x727fffff, PT ;  /* 0x727fffff0000780c */ /* 0x000fda0003f04070 */
[----:B0-----:R-:W-:Y:S05]  /*0d00*/  @!P0 BRA `(.L_x_47) ;  /* 0x0000000000148947 */ /* 0x001fea0003800000 */
[----:B------:R-:W-:Y:S02]  /*0d10*/  MOV R0, R14 ;  /* 0x0000000e00007202 */ /* 0x000fe40000000f00 */
[----:B------:R-:W-:-:S07]  /*0d20*/  MOV R11, 0xd40 ;  /* 0x00000d40000b7802 */ /* 0x000fce0000000f00 */
[----:B-1----:R-:W-:Y:S05]  /*0d30*/  CALL.REL.NOINC `($__internal_0_$__cuda_sm20_sqrt_rn_f32_slowpath) ;  /* 0x0000000000847944 */ /* 0x002fea0003c00000 */
[----:B------:R-:W-:Y:S01]  /*0d40*/  MOV R3, R0 ;  /* 0x0000000000037202 */ /* 0x000fe20000000f00 */
[----:B------:R-:W-:Y:S06]  /*0d50*/  BRA `(.L_x_48) ;  /* 0x0000000000107947 */ /* 0x000fec0003800000 */
.L_x_47:
[C---:B-1----:R-:W-:Y:S01]  /*0d60*/  FMUL.FTZ R3, R5.reuse, R14 ;  /* 0x0000000e05037220 */ /* 0x042fe20000410000 */
[----:B------:R-:W-:-:S03]  /*0d70*/  FMUL.FTZ R0, R5, 0.5 ;  /* 0x3f00000005007820 */ /* 0x000fc60000410000 */
[----:B------:R-:W-:-:S04]  /*0d80*/  FFMA R14, -R3, R3, R14 ;  /* 0x00000003030e7223 */ /* 0x000fc8000000010e */
[----:B------:R-:W-:-:S07]  /*0d90*/  FFMA R3, R14, R0, R3 ;  /* 0x000000000e037223 */ /* 0x000fce0000000003 */
.L_x_48:
[----:B------:R-:W-:Y:S05]  /*0da0*/  BSYNC.RECONVERGENT B1 ;  /* 0x0000000000017941 */ /* 0x000fea0003800200 */
.L_x_46:
[----:B------:R0:W-:Y:S02]  /*0db0*/  STS [R8], R3 ;  /* 0x0000000308007388 */ /* 0x0001e40000000800 */
.L_x_39:
[----:B------:R-:W-:Y:S05]  /*0dc0*/  BSYNC.RECONVERGENT B0 ;  /* 0x0000000000007941 */ /* 0x000fea0003800200 */
.L_x_38:
[----:B------:R-:W-:Y:S01]  /*0dd0*/  BAR.SYNC.DEFER_BLOCKING 0x0 ;  /* 0x0000000000007b1d */ /* 0x000fe20000010000 */
[----:B------:R-:W-:Y:S02]  /*0de0*/  ISETP.GE.U32.AND P1, PT, R9, 0x2, PT ;  /* 0x000000020900780c */ /* 0x000fe40003f26070 */
[----:B------:R-:W-:-:S11]  /*0df0*/  ISETP.NE.AND P0, PT, R6, RZ, PT ;  /* 0x000000ff0600720c */ /* 0x000fd60003f05270 */
[----:B------:R-:W-:Y:S05]  /*0e00*/  @!P1 BRA `(.L_x_49) ;  /* 0x00000000002c9947 */ /* 0x000fea0003800000 */
.L_x_50:
[----:B------:R-:W-:-:S04]  /*0e10*/  SHF.R.U32.HI R5, RZ, 0x1, R9 ;  /* 0x00000001ff057819 */ /* 0x000fc80000011609 */
[----:B------:R-:W-:-:S13]  /*0e20*/  ISETP.GE.U32.AND P1, PT, R6, R5, PT ;  /* 0x000000050600720c */ /* 0x000fda0003f26070 */
[----:B------:R-:W-:Y:S01]  /*0e30*/  @!P1 LEA R0, R5, R8, 0x2 ;  /* 0x0000000805009211 */ /* 0x000fe200078e10ff */
[----:B0-----:R-:W-:Y:S05]  /*0e40*/  @!P1 LDS R3, [R8] ;  /* 0x0000000008039984 */ /* 0x001fea0000000800 */
[----:B------:R-:W0:Y:S02]  /*0e50*/  @!P1 LDS R0, [R0] ;  /* 0x0000000000009984 */ /* 0x000e240000000800 */
[----:B0-----:R-:W-:-:S05]  /*0e60*/  @!P1 FADD R3, R0, R3 ;  /* 0x0000000300039221 */ /* 0x001fca0000000000 */
[----:B------:R1:W-:Y:S01]  /*0e70*/  @!P1 STS [R8], R3 ;  /* 0x0000000308009388 */ /* 0x0003e20000000800 */
[----:B------:R-:W-:Y:S01]  /*0e80*/  BAR.SYNC.DEFER_BLOCKING 0x0 ;  /* 0x0000000000007b1d */ /* 0x000fe20000010000 */
[----:B------:R-:W-:Y:S02]  /*0e90*/  ISETP.GT.U32.AND P1, PT, R9, 0x3, PT ;  /* 0x000000030900780c */ /* 0x000fe40003f24070 */
[----:B------:R-:W-:-:S11]  /*0ea0*/  MOV R9, R5 ;  /* 0x0000000500097202 */ /* 0x000fd60000000f00 */
[----:B-1----:R-:W-:Y:S05]  /*0eb0*/  @P1 BRA `(.L_x_50) ;  /* 0xfffffffc00d41947 */ /* 0x002fea000383ffff */
.L_x_49:
[----:B------:R-:W-:Y:S05]  /*0ec0*/  @P0 EXIT ;  /* 0x000000000000094d */ /* 0x000fea0003800000 */
[----:B------:R-:W1:Y:S01]  /*0ed0*/  S2UR UR5, SR_CgaCtaId ;  /* 0x00000000000579c3 */ /* 0x000e620000008800 */
[----:B------:R-:W-:-:S07]  /*0ee0*/  UMOV UR4, 0x400 ;  /* 0x0000040000047882 */ /* 0x000fce0000000000 */
[----:B0-----:R-:W0:Y:S01]  /*0ef0*/  LDC.64 R2, c[0x0][0x390] ;  /* 0x0000e400ff027b82 */ /* 0x001e220000000a00 */
[----:B-1----:R-:W-:Y:S01]  /*0f00*/  ULEA UR4, UR5, UR4, 0x18 ;  /* 0x0000000405047291 */ /* 0x002fe2000f8ec0ff */
[----:B0-----:R-:W-:-:S08]  /*0f10*/  IMAD.WIDE.U32 R2, R7, 0x4, R2 ;  /* 0x0000000407027825 */ /* 0x001fd000078e0002 */
[----:B------:R-:W0:Y:S04]  /*0f20*/  LDS R5, [UR4] ;  /* 0x00000004ff057984 */ /* 0x000e280008000800 */
[----:B0-----:R-:W-:Y:S01]  /*0f30*/  STG.E desc[UR16][R2.64], R5 ;  /* 0x0000000502007986 */ /* 0x001fe2000c101910 */
[----:B------:R-:W-:Y:S05]  /*0f40*/  EXIT ;  /* 0x000000000000794d */ /* 0x000fea0003800000 */
        .weak           $__internal_0_$__cuda_sm20_sqrt_rn_f32_slowpath
        .type           $__internal_0_$__cuda_sm20_sqrt_rn_f32_slowpath,@function
        .size           $__internal_0_$__cuda_sm20_sqrt_rn_f32_slowpath,(.L_x_79 - $__internal_0_$__cuda_sm20_sqrt_rn_f32_slowpath)
$__internal_0_$__cuda_sm20_sqrt_rn_f32_slowpath:
[----:B------:R-:W-:-:S13]  /*0f50*/  LOP3.LUT P0, RZ, R0, 0x7fffffff, RZ, 0xc0, !PT ;  /* 0x7fffffff00ff7812 */ /* 0x000fda000780c0ff */
[----:B------:R-:W-:Y:S01]  /*0f60*/  @!P0 MOV R2, R0 ;  /* 0x0000000000028202 */ /* 0x000fe20000000f00 */
[----:B------:R-:W-:Y:S06]  /*0f70*/  @!P0 BRA `(.L_x_51) ;  /* 0x0000000000408947 */ /* 0x000fec0003800000 */
[----:B------:R-:W-:-:S13]  /*0f80*/  FSETP.GEU.FTZ.AND P0, PT, R0, RZ, PT ;  /* 0x000000ff0000720b */ /* 0x000fda0003f1e000 */
[----:B------:R-:W-:Y:S01]  /*0f90*/  @!P0 MOV R2, 0x7fffffff ;  /* 0x7fffffff00028802 */ /* 0x000fe20000000f00 */
[----:B------:R-:W-:Y:S06]  /*0fa0*/  @!P0 BRA `(.L_x_51) ;  /* 0x0000000000348947 */ /* 0x000fec0003800000 */
[----:B------:R-:W-:-:S13]  /*0fb0*/  FSETP.GTU.FTZ.AND P0, PT, |R0|, +INF , PT ;  /* 0x7f8000000000780b */ /* 0x000fda0003f1c200 */
[----:B------:R-:W-:Y:S01]  /*0fc0*/  @P0 FADD.FTZ R2, R0, 1 ;  /* 0x3f80000000020421 */ /* 0x000fe20000010000 */
[----:B------:R-:W-:Y:S06]  /*0fd0*/  @P0 BRA `(.L_x_51) ;  /* 0x0000000000280947 */ /* 0x000fec0003800000 */
[----:B------:R-:W-:-:S13]  /*0fe0*/  FSETP.NEU.FTZ.AND P0, PT, |R0|, +INF , PT ;  /* 0x7f8000000000780b */ /* 0x000fda0003f1d200 */
[----:B------:R-:W-:-:S04]  /*0ff0*/  @P0 FFMA R3, R0, 1.84467440737095516160e+19, RZ ;  /* 0x5f80000000030823 */ /* 0x000fc800000000ff */
[----:B------:R-:W0:Y:S02]  /*1000*/  @P0 MUFU.RSQ R2, R3 ;  /* 0x0000000300020308 */ /* 0x000e240000001400 */
[----:B0-----:R-:W-:Y:S01]  /*1010*/  @P0 FMUL.FTZ R4, R3, R2 ;  /* 0x0000000203040220 */ /* 0x001fe20000410000 */
[----:B------:R-:W-:Y:S01]  /*1020*/  @P0 FMUL.FTZ R10, R2, 0.5 ;  /* 0x3f000000020a0820 */ /* 0x000fe20000410000 */
[----:B------:R-:W-:Y:S02]  /*1030*/  @!P0 MOV R2, R0 ;  /* 0x0000000000028202 */ /* 0x000fe40000000f00 */
[----:B------:R-:W-:-:S04]  /*1040*/  @P0 FADD.FTZ R5, -R4, -RZ ;  /* 0x800000ff04050221 */ /* 0x000fc80000010100 */
[----:B------:R-:W-:-:S04]  /*1050*/  @P0 FFMA R5, R4, R5, R3 ;  /* 0x0000000504050223 */ /* 0x000fc80000000003 */
[----:B------:R-:W-:-:S04]  /*1060*/  @P0 FFMA R5, R5, R10, R4 ;  /* 0x0000000a05050223 */ /* 0x000fc80000000004 */
[----:B------:R-:W-:-:S07]  /*1070*/  @P0 FMUL.FTZ R2, R5, 2.3283064365386962891e-10 ;  /* 0x2f80000005020820 */ /* 0x000fce0000410000 */
.L_x_51:
[----:B------:R-:W-:Y:S01]  /*1080*/  HFMA2 R3, -RZ, RZ, 0, 0 ;  /* 0x00000000ff037431 */ /* 0x000fe200000001ff */
[----:B------:R-:W-:Y:S02]  /*1090*/  MOV R0, R2 ;  /* 0x0000000200007202 */ /* 0x000fe40000000f00 */
[----:B------:R-:W-:-:S04]  /*10a0*/  MOV R2, R11 ;  /* 0x0000000b00027202 */ /* 0x000fc80000000f00 */
[----:B------:R-:W-:Y:S05]  /*10b0*/  RET.REL.NODEC R2 `(_Z13reduce_spreadPfS_S_iiii) ;  /* 0xffffffec02d07950 */ /* 0x000fea0003c3ffff */
.L_x_52:
        /* <DEDUP_REMOVED lines=12> */
.L_x_79:


//--------------------- .text._Z13reduce_pointsPfS_ii --------------------------
	.section	.text._Z13reduce_pointsPfS_ii,"ax",@progbits
	.align	128
        .global         _Z13reduce_pointsPfS_ii
        .type           _Z13reduce_pointsPfS_ii,@function
        .size           _Z13reduce_pointsPfS_ii,(.L_x_82 - _Z13reduce_pointsPfS_ii)
        .other          _Z13reduce_pointsPfS_ii,@"STO_CUDA_ENTRY STV_DEFAULT"
_Z13reduce_pointsPfS_ii:
.text._Z13reduce_pointsPfS_ii:
[----:B------:R-:W-:Y:S01]  /*0000*/  LDC R1, c[0x0][0x37c] ;  /* 0x0000df00ff017b82 */ /* 0x000fe20000000800 */
[----:B------:R-:W0:Y:S01]  /*0010*/  LDCU UR4, c[0x0][0x394] ;  /* 0x00007280ff0477ac */ /* 0x000e220008000800 */
[----:B------:R-:W1:Y:S06]  /*0020*/  S2R R3, SR_TID.X ;  /* 0x0000000000037919 */ /* 0x000e6c0000002100 */
[----:B------:R-:W1:Y:S08]  /*0030*/  S2UR UR6, SR_CTAID.X ;  /* 0x00000000000679c3 */ /* 0x000e700000002500 */
[----:B------:R-:W1:Y:S01]  /*0040*/  LDC R2, c[0x0][0x360] ;  /* 0x0000d800ff027b82 */ /* 0x000e620000000800 */
[----:B0-----:R-:W-:-:S05]  /*0050*/  IMAD.U32 R0, RZ, RZ, UR4 ;  /* 0x00000004ff007e24 */ /* 0x001fca000f8e00ff */
[----:B------:R-:W-:Y:S01]  /*0060*/  ISETP.GE.AND P0, PT, R0, 0x1, PT ;  /* 0x000000010000780c */ /* 0x000fe20003f06270 */
[----:B-1----:R-:W-:-:S12]  /*0070*/  IMAD R5, R2, UR6, R3 ;  /* 0x0000000602057c24 */ /* 0x002fd8000f8e0203 */
[----:B------:R-:W-:Y:S05]  /*0080*/  @!P0 BRA `(.L_x_53) ;  /* 0x0000000400348947 */ /* 0x000fea0003800000 */
[C---:B------:R-:W-:Y:S01]  /*0090*/  ISETP.GE.U32.AND P1, PT, R0.reuse, 0x10, PT ;  /* 0x000000100000780c */ /* 0x040fe20003f26070 */
[----:B------:R-:W-:Y:S01]  /*00a0*/  IMAD.MOV.U32 R4, RZ, RZ, RZ ;  /* 0x000000ffff047224 */ /* 0x000fe200078e00ff */
[----:B------:R-:W-:-:S04]  /*00b0*/  LOP3.LUT R7, R0, 0xf, RZ, 0xc0, !PT ;  /* 0x0000000f00077812 */ /* 0x000fc800078ec0ff */
[----:B------:R-:W-:-:S07]  /*00c0*/  ISETP.NE.AND P2, PT, R7, RZ, PT ;  /* 0x000000ff0700720c */ /* 0x000fce0003f45270 */
[----:B------:R-:W-:Y:S06]  /*00d0*/  @!P1 BRA `(.L_x_54) ;  /* 0x0000000000689947 */ /* 0x000fec0003800000 */
[----:B------:R-:W0:Y:S01]  /*00e0*/  S2UR UR5, SR_CgaCtaId ;  /* 0x00000000000579c3 */ /* 0x000e220000008800 */
[----:B------:R-:W-:Y:S01]  /*00f0*/  UMOV UR4, 0x400 ;  /* 0x0000040000047882 */ /* 0x000fe20000000000 */
[----:B------:R-:W-:Y:S01]  /*0100*/  LOP3.LUT R4, R0, 0x7ffffff0, RZ, 0xc0, !PT ;  /* 0x7ffffff000047812 */ /* 0x000fe200078ec0ff */
[----:B0-----:R-:W-:-:S03]  /*0110*/  ULEA UR5, UR5, UR4, 0x18 ;  /* 0x0000000405057291 */ /* 0x001fc6000f8ec0ff */
[----:B------:R-:W-:-:S09]  /*0120*/  UMOV UR4, URZ ;  /* 0x000000ff00047c82 */ /* 0x000fd20008000000 */
.L_x_55:
[----:B0-----:R-:W-:Y:S01]  /*0130*/  IMAD R6, R3, R0, UR4 ;  /* 0x0000000403067e24 */ /* 0x001fe2000f8e0200 */
[----:B------:R-:W-:-:S04]  /*0140*/  UIADD3 UR4, UPT, UPT, UR4, 0x10, URZ ;  /* 0x0000001004047890 */ /* 0x000fc8000fffe0ff */
[----:B------:R-:W-:Y:S02]  /*0150*/  LEA R6, R6, UR5, 0x2 ;  /* 0x0000000506067c11 */ /* 0x000fe4000f8e10ff */
[----:B------:R-:W-:-:S03]  /*0160*/  ISETP.NE.AND P1, PT, R4, UR4, PT ;  /* 0x0000000404007c0c */ /* 0x000fc6000bf25270 */
[----:B------:R0:W-:Y:S04]  /*0170*/  STS [R6], RZ ;  /* 0x000000ff06007388 */ /* 0x0001e80000000800 */
[----:B------:R0:W-:Y:S04]  /*0180*/  STS [R6+0x4], RZ ;  /* 0x000004ff06007388 */ /* 0x0001e80000000800 */
        /* <DEDUP_REMOVED lines=13> */
[----:B------:R0:W-:Y:S01]  /*0260*/  STS [R6+0x3c], RZ ;  /* 0x00003cff06007388 */ /* 0x0001e20000000800 */
[----:B------:R-:W-:Y:S05]  /*0270*/  @P1 BRA `(.L_x_55) ;  /* 0xfffffffc00ac1947 */ /* 0x000fea000383ffff */
.L_x_54:
[----:B------:R-:W-:Y:S05]  /*0280*/  @!P2 BRA `(.L_x_53) ;  /* 0x0000000000b4a947 */ /* 0x000fea0003800000 */
[----:B------:R-:W-:Y:S02]  /*0290*/  ISETP.GE.U32.AND P1, PT, R7, 0x8, PT ;  /* 0x000000080700780c */ /* 0x000fe40003f26070 */
[----:B------:R-:W-:-:S04]  /*02a0*/  LOP3.LUT R8, R0, 0x7, RZ, 0xc0, !PT ;  /* 0x0000000700087812 */ /* 0x000fc800078ec0ff */
[----:B------:R-:W-:-:S07]  /*02b0*/  ISETP.NE.AND P2, PT, R8, RZ, PT ;  /* 0x000000ff0800720c */ /* 0x000fce0003f45270 */
[----:B------:R-:W-:Y:S06]  /*02c0*/  @!P1 BRA `(.L_x_56) ;  /* 0x0000000000389947 */ /* 0x000fec0003800000 */
[----:B------:R-:W1:Y:S01]  /*02d0*/  S2UR UR5, SR_CgaCtaId ;  /* 0x00000000000579c3 */ /* 0x000e620000008800 */
[----:B------:R-:W-:Y:S01]  /*02e0*/  UMOV UR4, 0x400 ;  /* 0x0000040000047882 */ /* 0x000fe20000000000 */
[----:B0-----:R-:W-:Y:S02]  /*02f0*/  IMAD R6, R3, R0, R4 ;  /* 0x0000000003067224 */ /* 0x001fe400078e0204 */
[----:B------:R-:W-:Y:S01]  /*0300*/  VIADD R4, R4, 0x8 ;  /* 0x0000000804047836 */ /* 0x000fe20000000000 */
[----:B-1----:R-:W-:-:S06]  /*0310*/  ULEA UR4, UR5, UR4, 0x18 ;  /* 0x0000000405047291 */ /* 0x002fcc000f8ec0ff */
[----:B------:R-:W-:-:S05]  /*0320*/  LEA R6, R6, UR4, 0x2 ;  /* 0x0000000406067c11 */ /* 0x000fca000f8e10ff */
[----:B------:R1:W-:Y:S04]  /*0330*/  STS [R6], RZ ;  /* 0x000000ff06007388 */ /* 0x0003e80000000800 */
[----:B------:R1:W-:Y:S04]  /*0340*/  STS [R6+0x4], RZ ;  /* 0x000004ff06007388 */ /* 0x0003e80000000800 */
[----:B------:R1:W-:Y:S04]  /*0350*/  STS [R6+0x8], RZ ;  /* 0x000008ff06007388 */ /* 0x0003e80000000800 */
[----:B------:R1:W-:Y:S04]  /*0360*/  STS [R6+0xc], RZ ;  /* 0x00000cff06007388 */ /* 0x0003e80000000800 */
[----:B------:R1:W-:Y:S04]  /*0370*/  STS [R6+0x10], RZ ;  /* 0x000010ff06007388 */ /* 0x0003e80000000800 */
[----:B------:R1:W-:Y:S04]  /*0380*/  STS [R6+0x14], RZ ;  /* 0x000014ff06007388 */ /* 0x0003e80000000800 */
[----:B------:R1:W-:Y:S04]  /*0390*/  STS [R6+0x18], RZ ;  /* 0x000018ff06007388 */ /* 0x0003e80000000800 */
[----:B------:R1:W-:Y:S02]  /*03a0*/  STS [R6+0x1c], RZ ;  /* 0x00001cff06007388 */ /* 0x0003e40000000800 */
.L_x_56:
[----:B------:R-:W-:Y:S05]  /*03b0*/  @!P2 BRA `(.L_x_53) ;  /* 0x000000000068a947 */ /* 0x000fea0003800000 */
[----:B------:R-:W-:Y:S02]  /*03c0*/  ISETP.GE.U32.AND P1, PT, R8, 0x4, PT ;  /* 0x000000040800780c */ /* 0x000fe40003f26070 */
[----:B------:R-:W-:-:S04]  /*03d0*/  LOP3.LUT R7, R0, 0x3, RZ, 0xc0, !PT ;  /* 0x0000000300077812 */ /* 0x000fc800078ec0ff */
[----:B------:R-:W-:-:S07]  /*03e0*/  ISETP.NE.AND P2, PT, R7, RZ, PT ;  /* 0x000000ff0700720c */ /* 0x000fce0003f45270 */
[----:B------:R-:W-:Y:S06]  /*03f0*/  @!P1 BRA `(.L_x_57) ;  /* 0x0000000000289947 */ /* 0x000fec0003800000 */
[----:B------:R-:W2:Y:S01]  /*0400*/  S2UR UR5, SR_CgaCtaId ;  /* 0x00000000000579c3 */ /* 0x000ea20000008800 */
[----:B------:R-:W-:Y:S01]  /*0410*/  UMOV UR4, 0x400 ;  /* 0x0000040000047882 */ /* 0x000fe20000000000 */
[----:B01----:R-:W-:Y:S01]  /*0420*/  IMAD R6, R3, R0, R4 ;  /* 0x0000000003067224 */ /* 0x003fe200078e0204 */
[----:B------:R-:W-:Y:S01]  /*0430*/  IADD3 R4, PT, PT, R4, 0x4, RZ ;  /* 0x0000000404047810 */ /* 0x000fe20007ffe0ff */
[----:B--2---:R-:W-:-:S06]  /*0440*/  ULEA UR4, UR5, UR4, 0x18 ;  /* 0x0000000405047291 */ /* 0x004fcc000f8ec0ff */
[----:B------:R-:W-:-:S05]  /*0450*/  LEA R6, R6, UR4, 0x2 ;  /* 0x0000000406067c11 */ /* 0x000fca000f8e10ff */
[----:B------:R2:W-:Y:S04]  /*0460*/  STS [R6], RZ ;  /* 0x000000ff06007388 */ /* 0x0005e80000000800 */
[----:B------:R2:W-:Y:S04]  /*0470*/  STS [R6+0x4], RZ ;  /* 0x000004ff06007388 */ /* 0x0005e80000000800 */
[----:B------:R2:W-:Y:S04]  /*0480*/  STS [R6+0x8], RZ ;  /* 0x000008ff06007388 */ /* 0x0005e80000000800 */
[----:B------:R2:W-:Y:S02]  /*0490*/  STS [R6+0xc], RZ ;  /* 0x00000cff06007388 */ /* 0x0005e40000000800 */
.L_x_57:
[----:B------:R-:W-:Y:S05]  /*04a0*/  @!P2 BRA `(.L_x_53) ;  /* 0x00000000002ca947 */ /* 0x000fea0003800000 */
[----:B------:R-:W3:Y:S01]  /*04b0*/  S2UR UR5, SR_CgaCtaId ;  /* 0x00000000000579c3 */ /* 0x000ee20000008800 */
[----:B------:R-:W-:Y:S02]  /*04c0*/  UMOV UR4, 0x400 ;  /* 0x0000040000047882 */ /* 0x000fe40000000000 */
[----:B---3--:R-:W-:-:S03]  /*04d0*/  ULEA UR5, UR5, UR4, 0x18 ;  /* 0x0000000405057291 */ /* 0x008fc6000f8ec0ff */
[----:B------:R-:W-:-:S09]  /*04e0*/  UMOV UR4, URZ ;  /* 0x000000ff00047c82 */ /* 0x000fd20008000000 */
.L_x_58:
[----:B012---:R-:W-:Y:S01]  /*04f0*/  IMAD R6, R3, R0, R4 ;  /* 0x0000000003067224 */ /* 0x007fe200078e0204 */
[----:B------:R-:W-:Y:S01]  /*0500*/  UIADD3 UR4, UPT, UPT, UR4, 0x1, URZ ;  /* 0x0000000104047890 */ /* 0x000fe2000fffe0ff */
[----:B------:R-:W-:-:S03]  /*0510*/  VIADD R4, R4, 0x1 ;  /* 0x0000000104047836 */ /* 0x000fc60000000000 */
[----:B------:R-:W-:Y:S02]  /*0520*/  LEA R6, R6, UR5, 0x2 ;  /* 0x0000000506067c11 */ /* 0x000fe4000f8e10ff */
[----:B------:R-:W-:-:S03]  /*0530*/  ISETP.NE.AND P1, PT, R7, UR4, PT ;  /* 0x0000000407007c0c */ /* 0x000fc6000bf25270 */
[----:B------:R3:W-:Y:S10]  /*0540*/  STS [R6], RZ ;  /* 0x000000ff06007388 */ /* 0x0007f40000000800 */
[----:B---3--:R-:W-:Y:S05]  /*0550*/  @P1 BRA `(.L_x_58) ;  /* 0xfffffffc00e41947 */ /* 0x008fea000383ffff */
.L_x_53:
[----:B------:R-:W3:Y:S02]  /*0560*/  LDCU UR4, c[0x0][0x390] ;  /* 0x00007200ff0477ac */ /* 0x000ee40008000800 */
[----:B---3--:R-:W-:-:S13]  /*0570*/  ISETP.GT.AND P1, PT, R5, UR4, PT ;  /* 0x0000000405007c0c */ /* 0x008fda000bf24270 */
[----:B------:R-:W-:Y:S05]  /*0580*/  @P1 EXIT ;  /* 0x000000000000194d */ /* 0x000fea0003800000 */
[----:B------:R-:W-:Y:S01]  /*0590*/  BAR.SYNC.DEFER_BLOCKING 0x0 ;  /* 0x0000000000007b1d */ /* 0x000fe20000010000 */
[----:B------:R-:W-:-:S05]  /*05a0*/  ISETP.GE.OR P1, PT, R5, UR4, !P0 ;  /* 0x0000000405007c0c */ /* 0x000fca000c726670 */
[----:B------:R-:W3:Y:S01]  /*05b0*/  LDCU.64 UR8, c[0x0][0x358] ;  /* 0x00006b00ff0877ac */ /* 0x000ee20008000a00 */
[----:B------:R-:W-:Y:S07]  /*05c0*/  BSSY.RECONVERGENT B0, `(.L_x_59) ;  /* 0x0000078000007945 */ /* 0x000fee0003800200 */
[----:B------:R-:W-:Y:S05]  /*05d0*/  @P1 BRA `(.L_x_60) ;  /* 0x0000000400d81947 */ /* 0x000fea0003800000 */
[C---:B------:R-:W-:Y:S01]  /*05e0*/  ISETP.GE.U32.AND P1, PT, R0.reuse, 0x10, PT ;  /* 0x000000100000780c */ /* 0x040fe20003f26070 */
[----:B------:R-:W-:Y:S01]  /*05f0*/  IMAD.MOV.U32 R4, RZ, RZ, RZ ;  /* 0x000000ffff047224 */ /* 0x000fe200078e00ff */
[----:B------:R-:W-:-:S04]  /*0600*/  LOP3.LUT R21, R0, 0xf, RZ, 0xc0, !PT ;  /* 0x0000000f00157812 */ /* 0x000fc800078ec0ff */
[----:B------:R-:W-:-:S07]  /*0610*/  ISETP.NE.AND P2, PT, R21, RZ, PT ;  /* 0x000000ff1500720c */ /* 0x000fce0003f45270 */
[----:B------:R-:W-:Y:S06]  /*0620*/  @!P1 BRA `(.L_x_61) ;  /* 0x0000000000b49947 */ /* 0x000fec0003800000 */
[----:B------:R-:W4:Y:S01]  /*0630*/  S2UR UR5, SR_CgaCtaId ;  /* 0x00000000000579c3 */ /* 0x000f220000008800 */
[----:B------:R-:W-:Y:S01]  /*0640*/  UMOV UR4, 0x400 ;  /* 0x0000040000047882 */ /* 0x000fe20000000000 */
[----:B------:R-:W-:Y:S01]  /*0650*/  LOP3.LUT R4, R0, 0x7ffffff0, RZ, 0xc0, !PT ;  /* 0x7ffffff000047812 */ /* 0x000fe200078ec0ff */
[----:B----4-:R-:W-:-:S03]  /*0660*/  ULEA UR5, UR5, UR4, 0x18 ;  /* 0x0000000405057291 */ /* 0x010fc6000f8ec0ff */
[----:B------:R-:W-:-:S09]  /*0670*/  UMOV UR4, URZ ;  /* 0x000000ff00047c82 */ /* 0x000fd20008000000 */
.L_x_62:
[----:B012---:R-:W0:Y:S01]  /*0680*/  LDC.64 R6, c[0x0][0x380] ;  /* 0x0000e000ff067b82 */ /* 0x007e220000000a00 */
[----:B------:R-:W-:-:S04]  /*0690*/  IMAD R9, R5, R0, UR4 ;  /* 0x0000000405097e24 */ /* 0x000fc8000f8e0200 */
[----:B0-----:R-:W-:-:S05]  /*06a0*/  IMAD.WIDE R6, R9, 0x4, R6 ;  /* 0x0000000409067825 */ /* 0x001fca00078e0206 */
[----:B---3--:R-:W2:Y:S04]  /*06b0*/  LDG.E R8, desc[UR8][R6.64] ;  /* 0x0000000806087981 */ /* 0x008ea8000c1e1900 */
        /* <DEDUP_REMOVED lines=15> */
[----:B------:R-:W-:Y:S01]  /*07b0*/  IMAD R9, R3, R0, UR4 ;  /* 0x0000000403097e24 */ /* 0x000fe2000f8e0200 */
[----:B------:R-:W-:-:S04]  /*07c0*/  UIADD3 UR4, UPT, UPT, UR4, 0x10, URZ ;  /* 0x0000001004047890 */ /* 0x000fc8000fffe0ff */
[----:B------:R-:W-:Y:S02]  /*07d0*/  LEA R9, R9, UR5, 0x2 ;  /* 0x0000000509097c11 */ /* 0x000fe4000f8e10ff */
[----:B------:R-:W-:-:S03]  /*07e0*/  ISETP.NE.AND P1, PT, R4, UR4, PT ;  /* 0x0000000404007c0c */ /* 0x000fc6000bf25270 */
[----:B--2---:R0:W-:Y:S04]  /*07f0*/  STS [R9], R8 ;  /* 0x0000000809007388 */ /* 0x0041e80000000800 */
[----:B---3--:R0:W-:Y:S04]  /*0800*/  STS [R9+0x4], R10 ;  /* 0x0000040a09007388 */ /* 0x0081e80000000800 */
[----:B----4-:R0:W-:Y:S04]  /*0810*/  STS [R9+0x8], R12 ;  /* 0x0000080c09007388 */ /* 0x0101e80000000800 */
[----:B-----5:R0:W-:Y:S04]  /*0820*/  STS [R9+0xc], R14 ;  /* 0x00000c0e09007388 */ /* 0x0201e80000000800 */
[----:B------:R0:W-:Y:S04]  /*0830*/  STS [R9+0x10], R16 ;  /* 0x0000101009007388 */ /* 0x0001e80000000800 */
        /* <DEDUP_REMOVED lines=10> */
[----:B------:R0:W-:Y:S01]  /*08e0*/  STS [R9+0x3c], R19 ;  /* 0x00003c1309007388 */ /* 0x0001e20000000800 */
[----:B------:R-:W-:Y:S05]  /*08f0*/  @P1 BRA `(.L_x_62) ;  /* 0xfffffffc00601947 */ /* 0x000fea000383ffff */
.L_x_61:
[----:B------:R-:W-:Y:S05]  /*0900*/  @!P2 BRA `(.L_x_60) ;  /* 0x00000004000ca947 */ /* 0x000fea0003800000 */
[----:B------:R-:W-:Y:S02]  /*0910*/  ISETP.GE.U32.AND P1, PT, R21, 0x8, PT ;  /* 0x000000081500780c */ /* 0x000fe40003f26070 */
[----:B0-----:R-:W-:-:S04]  /*0920*/  LOP3.LUT R11, R0, 0x7, RZ, 0xc0, !PT ;  /* 0x00000007000b7812 */ /* 0x001fc800078ec0ff */
[----:B------:R-:W-:-:S07]  /*0930*/  ISETP.NE.AND P2, PT, R11, RZ, PT ;  /* 0x000000ff0b00720c */ /* 0x000fce0003f45270 */
[----:B------:R-:W-:Y:S06]  /*0940*/  @!P1 BRA `(.L_x_63) ;  /* 0x0000000000649947 */ /* 0x000fec0003800000 */
[----:B-12---:R-:W0:Y:S01]  /*0950*/  LDC.64 R6, c[0x0][0x380] ;  /* 0x0000e000ff067b82 */ /* 0x006e220000000a00 */
[----:B------:R-:W-:-:S04]  /*0960*/  IMAD R9, R5, R0, R4 ;  /* 0x0000000005097224 */ /* 0x000fc800078e0204 */
        /* <DEDUP_REMOVED lines=8> */
[----:B------:R-:W5:Y:S01]  /*09f0*/  LDG.E R22, desc[UR8][R6.64+0x1c] ;  /* 0x00001c0806167981 */ /* 0x000f62000c1e1900 */
[----:B------:R-:W0:Y:S01]  /*0a00*/  S2UR UR5, SR_CgaCtaId ;  /* 0x00000000000579c3 */ /* 0x000e220000008800 */
[----:B------:R-:W-:Y:S01]  /*0a10*/  UMOV UR4, 0x400 ;  /* 0x0000040000047882 */ /* 0x000fe20000000000 */
[----:B------:R-:W-:-:S02]  /*0a20*/  IMAD R9, R3, R0, R4 ;  /* 0x0000000003097224 */ /* 0x000fc400078e0204 */
[----:B------:R-:W-:Y:S01]  /*0a30*/  VIADD R4, R4, 0x8 ;  /* 0x0000000804047836 */ /* 0x000fe20000000000 */
[----:B0-----:R-:W-:-:S06]  /*0a40*/  ULEA UR4, UR5, UR4, 0x18 ;  /* 0x0000000405047291 */ /* 0x001fcc000f8ec0ff */
[----:B------:R-:W-:-:S05]  /*0a50*/  LEA R9, R9, UR4, 0x2 ;  /* 0x0000000409097c11 */ /* 0x000fca000f8e10ff */
[----:B--2---:R0:W-:Y:S04]  /*0a60*/  STS [R9], R8 ;  /* 0x0000000809007388 */ /* 0x0041e80000000800 */
[----:B---3--:R0:W-:Y:S04]  /*0a70*/  STS [R9+0x4], R10 ;  /* 0x0000040a09007388 */ /* 0x0081e80000000800 */
[----:B----4-:R0:W-:Y:S04]  /*0a80*/  STS [R9+0x8], R12 ;  /* 0x0000080c09007388 */ /* 0x0101e80000000800 */
[----:B-----5:R0:W-:Y:S04]  /*0a90*/  STS [R9+0xc], R14 ;  /* 0x00000c0e09007388 */ /* 0x0201e80000000800 */
[----:B------:R0:W-:Y:S04]  /*0aa0*/  STS [R9+0x10], R16 ;  /* 0x0000101009007388 */ /* 0x0001e80000000800 */
[----:B------:R0:W-:Y:S04]  /*0ab0*/  STS [R9+0x14], R18 ;  /* 0x0000141209007388 */ /* 0x0001e80000000800 */
[----:B------:R0:W-:Y:S04]  /*0ac0*/  STS [R9+0x18], R20 ;  /* 0x0000181409007388 */ /* 0x0001e80000000800 */
[----:B------:R0:W-:Y:S02]  /*0ad0*/  STS [R9+0x1c], R22 ;  /* 0x00001c1609007388 */ /* 0x0001e40000000800 */
.L_x_63:
[----:B------:R-:W-:Y:S05]  /*0ae0*/  @!P2 BRA `(.L_x_60) ;  /* 0x000000000094a947 */ /* 0x000fea0003800000 */
[----:B------:R-:W-:Y:S02]  /*0af0*/  ISETP.GE.U32.AND P1, PT, R11, 0x4, PT ;  /* 0x000000040b00780c */ /* 0x000fe40003f26070 */
[----:B------:R-:W-:-:S04]  /*0b00*/  LOP3.LUT R13, R0, 0x3, RZ, 0xc0, !PT ;  /* 0x00000003000d7812 */ /* 0x000fc800078ec0ff */
[----:B------:R-:W-:-:S07]  /*0b10*/  ISETP.NE.AND P2, PT, R13, RZ, PT ;  /* 0x000000ff0d00720c */ /* 0x000fce0003f45270 */
[----:B------:R-:W-:Y:S06]  /*0b20*/  @!P1 BRA `(.L_x_64) ;  /* 0x0000000000449947 */ /* 0x000fec0003800000 */
[----:B-12---:R-:W1:Y:S01]  /*0b30*/  LDC.64 R6, c[0x0][0x380] ;  /* 0x0000e000ff067b82 */ /* 0x006e620000000a00 */
[----:B0-----:R-:W-:-:S04]  /*0b40*/  IMAD R9, R5, R0, R4 ;  /* 0x0000000005097224 */ /* 0x001fc800078e0204 */
[----:B-1----:R-:W-:-:S05]  /*0b50*/  IMAD.WIDE R6, R9, 0x4, R6 ;  /* 0x0000000409067825 */ /* 0x002fca00078e0206 */
[----:B---3--:R-:W2:Y:S04]  /*0b60*/  LDG.E R8, desc[UR8][R6.64] ;  /* 0x0000000806087981 */ /* 0x008ea8000c1e1900 */
[----:B------:R-:W3:Y:S04]  /*0b70*/  LDG.E R10, desc[UR8][R6.64+0x4] ;  /* 0x00000408060a7981 */ /* 0x000ee8000c1e1900 */
[----:B------:R-:W4:Y:S04]  /*0b80*/  LDG.E R12, desc[UR8][R6.64+0x8] ;  /* 0x00000808060c7981 */ /* 0x000f28000c1e1900 */
[----:B------:R-:W5:Y:S01]  /*0b90*/  LDG.E R14, desc[UR8][R6.64+0xc] ;  /* 0x00000c08060e7981 */ /* 0x000f62000c1e1900 */
[----:B------:R-:W0:Y:S01]  /*0ba0*/  S2UR UR5, SR_CgaCtaId ;  /* 0x00000000000579c3 */ /* 0x000e220000008800 */
[----:B------:R-:W-:Y:S01]  /*0bb0*/  UMOV UR4, 0x400 ;  /* 0x0000040000047882 */ /* 0x000fe20000000000 */
[----:B------:R-:W-:Y:S01]  /*0bc0*/  IMAD R9, R3, R0, R4 ;  /* 0x0000000003097224 */ /* 0x000fe200078e0204 */
[----:B------:R-:W-:Y:S01]  /*0bd0*/  IADD3 R4, PT, PT, R4, 0x4, RZ ;  /* 0x0000000404047810 */ /* 0x000fe20007ffe0ff */
[----:B0-----:R-:W-:-:S06]  /*0be0*/  ULEA UR4, UR5, UR4, 0x18 ;  /* 0x0000000405047291 */ /* 0x001fcc000f8ec0ff */
[----:B------:R-:W-:-:S05]  /*0bf0*/  LEA R9, R9, UR4, 0x2 ;  /* 0x0000000409097c11 */ /* 0x000fca000f8e10ff */
[----:B--2---:R0:W-:Y:S04]  /*0c00*/  STS [R9], R8 ;  /* 0x0000000809007388 */ /* 0x0041e80000000800 */
[----:B---3--:R0:W-:Y:S04]  /*0c10*/  STS [R9+0x4], R10 ;  /* 0x0000040a09007388 */ /* 0x0081e80000000800 */
[----:B----4-:R0:W-:Y:S04]  /*0c20*/  STS [R9+0x8], R12 ;  /* 0x0000080c09007388 */ /* 0x0101e80000000800 */
[----:B-----5:R0:W-:Y:S02]  /*0c30*/  STS [R9+0xc], R14 ;  /* 0x00000c0e09007388 */ /* 0x0201e40000000800 */
.L_x_64:
[----:B------:R-:W-:Y:S05]  /*0c40*/  @!P2 BRA `(.L_x_60) ;  /* 0x00000000003ca947 */ /* 0x000fea0003800000 */
[----:B------:R-:W4:Y:S01]  /*0c50*/  S2UR UR5, SR_CgaCtaId ;  /* 0x00000000000579c3 */ /* 0x000f220000008800 */
[----:B------:R-:W-:-:S07]  /*0c60*/  UMOV UR4, 0x400 ;  /* 0x0000040000047882 */ /* 0x000fce0000000000 */
[----:B0-----:R-:W0:Y:S01]  /*0c70*/  LDC.64 R8, c[0x0][0x380] ;  /* 0x0000e000ff087b82 */ /* 0x001e220000000a00 */
[----:B----4-:R-:W-:-:S03]  /*0c80*/  ULEA UR5, UR5, UR4, 0x18 ;  /* 0x0000000405057291 */ /* 0x010fc6000f8ec0ff */
[----:B------:R-:W-:-:S09]  /*0c90*/  UMOV UR4, URZ ;  /* 0x000000ff00047c82 */ /* 0x000fd20008000000 */
.L_x_65:
[----:B------:R-:W-:-:S04]  /*0ca0*/  IMAD R7, R5, R0, R4 ;  /* 0x0000000005077224 */ /* 0x000fc800078e0204 */
[----:B012-4-:R-:W-:-:S06]  /*0cb0*/  IMAD.WIDE R6, R7, 0x4, R8 ;  /* 0x0000000407067825 */ /* 0x017fcc00078e0208 */
[----:B---3--:R-:W2:Y:S01]  /*0cc0*/  LDG.E R6, desc[UR8][R6.64] ;  /* 0x0000000806067981 */ /* 0x008ea2000c1e1900 */
[----:B------:R-:W-:Y:S01]  /*0cd0*/  IMAD R10, R3, R0, R4 ;  /* 0x00000000030a7224 */ /* 0x000fe200078e0204 */
[----:B------:R-:W-:Y:S01]  /*0ce0*/  UIADD3 UR4, UPT, UPT, UR4, 0x1, URZ ;  /* 0x0000000104047890 */ /* 0x000fe2000fffe0ff */
[----:B------:R-:W-:-:S03]  /*0cf0*/  VIADD R4, R4, 0x1 ;  /* 0x0000000104047836 */ /* 0x000fc60000000000 */
[----:B------:R-:W-:Y:S02]  /*0d00*/  LEA R11, R10, UR5, 0x2 ;  /* 0x000000050a0b7c11 */ /* 0x000fe4000f8e10ff */
[----:B------:R-:W-:-:S03]  /*0d10*/  ISETP.NE.AND P1, PT, R13, UR4, PT ;  /* 0x000000040d007c0c */ /* 0x000fc6000bf25270 */
[----:B--2---:R4:W-:Y:S10]  /*0d20*/  STS [R11], R6 ;  /* 0x000000060b007388 */ /* 0x0049f40000000800 */
[----:B------:R-:W-:Y:S05]  /*0d30*/  @P1 BRA `(.L_x_65) ;  /* 0xfffffffc00d81947 */ /* 0x000fea000383ffff */
.L_x_60:
[----:B---3--:R-:W-:Y:S05]  /*0d40*/  BSYNC.RECONVERGENT B0 ;  /* 0x0000000000007941 */ /* 0x008fea0003800200 */
.L_x_59:
[----:B------:R-:W-:Y:S01]  /*0d50*/  BAR.SYNC.DEFER_BLOCKING 0x0 ;  /* 0x0000000000007b1d */ /* 0x000fe20000010000 */
[----:B------:R-:W-:-:S13]  /*0d60*/  ISETP.GE.U32.AND P1, PT, R2, 0x2, PT ;  /* 0x000000020200780c */ /* 0x000fda0003f26070 */
[----:B------:R-:W-:Y:S05]  /*0d70*/  @!P1 BRA `(.L_x_66) ;  /* 0x0000000400e49947 */ /* 0x000fea0003800000 */
[----:B------:R-:W3:Y:S01]  /*0d80*/  S2UR UR5, SR_CgaCtaId ;  /* 0x00000000000579c3 */ /* 0x000ee20000008800 */
[C---:B0-----:R-:W-:Y:S01]  /*0d90*/  LOP3.LUT R16, R0.reuse, 0x7, RZ, 0xc0, !PT ;  /* 0x0000000700107812 */ /* 0x041fe200078ec0ff */
[----:B------:R-:W-:Y:S01]  /*0da0*/  UMOV UR4, 0x400 ;  /* 0x0000040000047882 */ /* 0x000fe20000000000 */
[----:B------:R-:W-:Y:S01]  /*0db0*/  IMAD R4, R3, R0, RZ ;  /* 0x0000000003047224 */ /* 0x000fe200078e02ff */
[C---:B------:R-:W-:Y:S01]  /*0dc0*/  LOP3.LUT R18, R0.reuse, 0x3, RZ, 0xc0, !PT ;  /* 0x0000000300127812 */ /* 0x040fe200078ec0ff */
[----:B-12-4-:R-:W-:Y:S02]  /*0dd0*/  IMAD.SHL.U32 R6, R0, 0x4, RZ ;  /* 0x0000000400067824 */ /* 0x016fe400078e00ff */
[----:B------:R-:W-:-:S05]  /*0de0*/  VIADD R5, R16, 0xffffffff ;  /* 0xffffffff10057836 */ /* 0x000fca0000000000 */
[----:B------:R-:W-:Y:S02]  /*0df0*/  ISETP.GE.U32.AND P1, PT, R5, 0x3, PT ;  /* 0x000000030500780c */ /* 0x000fe40003f26070 */
[----:B------:R-:W-:-:S04]  /*0e00*/  LOP3.LUT R5, R0, 0x7ffffff8, RZ, 0xc0, !PT ;  /* 0x7ffffff800057812 */ /* 0x000fc800078ec0ff */
[----:B------:R-:W-:Y:S01]  /*0e10*/  IADD3 R7, PT, PT, -R5, RZ, RZ ;  /* 0x000000ff05077210 */ /* 0x000fe20007ffe1ff */
[----:B---3--:R-:W-:-:S06]  /*0e20*/  ULEA UR4, UR5, UR4, 0x18 ;  /* 0x0000000405047291 */ /* 0x008fcc000f8ec0ff */
[----:B------:R-:W-:-:S05]  /*0e30*/  LEA R8, R4, UR4, 0x2 ;  /* 0x0000000404087c11 */ /* 0x000fca000f8e10ff */
[----:B------:R-:W-:-:S07]  /*0e40*/  VIADD R8, R8, 0x10 ;  /* 0x0000001008087836 */ /* 0x000fce0000000000 */
.L_x_73:
[----:B0-----:R-:W0:Y:S01]  /*0e50*/  LDC R0, c[0x0][0x394] ;  /* 0x0000e500ff007b82 */ /* 0x001e220000000800 */
[--C-:B------:R-:W-:Y:S01]  /*0e60*/  IMAD.MOV.U32 R9, RZ, RZ, R2.reuse ;  /* 0x000000ffff097224 */ /* 0x100fe200078e0002 */
[----:B------:R-:W-:Y:S01]  /*0e70*/  SHF.R.U32.HI R2, RZ, 0x1, R2 ;  /* 0x00000001ff027819 */ /* 0x000fe20000011602 */
[----:B------:R-:W-:Y:S01]  /*0e80*/  BSSY.RECONVERGENT B0, `(.L_x_67) ;  /* 0x0000065000007945 */ /* 0x000fe20003800200 */
[----:B0-----:R-:W-:-:S04]  /*0e90*/  ISETP.GE.AND P0, PT, R0, 0x1, PT ;  /* 0x000000010000780c */ /* 0x001fc80003f06270 */
[----:B------:R-:W-:-:S13]  /*0ea0*/  ISETP.GE.U32.OR P2, PT, R3, R2, !P0 ;  /* 0x000000020300720c */ /* 0x000fda0004746470 */
[----:B-12---:R-:W-:Y:S05]  /*0eb0*/  @P2 BRA `(.L_x_68) ;  /* 0x0000000400842947 */ /* 0x006fea0003800000 */
[----:B------:R-:W-:Y:S01]  /*0ec0*/  ISETP.GE.U32.AND P2, PT, R0, 0x8, PT ;  /* 0x000000080000780c */ /* 0x000fe20003f46070 */
[----:B------:R-:W-:Y:S01]  /*0ed0*/  IMAD.MOV.U32 R13, RZ, RZ, RZ ;  /* 0x000000ffff0d7224 */ /* 0x000fe200078e00ff */
[----:B------:R-:W-:-:S11]  /*0ee0*/  IADD3 R11, PT, PT, R2, R3, RZ ;  /* 0x00000003020b7210 */ /* 0x000fd60007ffe0ff */
[----:B------:R-:W-:Y:S05]  /*0ef0*/  @!P2 BRA `(.L_x_69) ;  /* 0x0000000000a8a947 */ /* 0x000fea0003800000 */
[----:B------:R-:W-:Y:S01]  /*0f00*/  IMAD R13, R6, R11, UR4 ;  /* 0x00000004060d7e24 */ /* 0x000fe2000f8e020b */
[----:B------:R-:W-:Y:S01]  /*0f10*/  MOV R12, R7 ;  /* 0x00000007000c7202 */ /* 0x000fe20000000f00 */
[----:B------:R-:W-:Y:S02]  /*0f20*/  IMAD.MOV.U32 R10, RZ, RZ, R8 ;  /* 0x000000ffff0a7224 */ /* 0x000fe400078e0008 */
[----:B------:R-:W-:-:S07]  /*0f30*/  VIADD R13, R13, 0x10 ;  /* 0x000000100d0d7836 */ /* 0x000fce0000000000 */
.L_x_70:
[----:B------:R-:W-:Y:S01]  /*0f40*/  LDS R14, [R10+-0x10] ;  /* 0xfffff0000a0e7984 */ /* 0x000fe20000000800 */
[----:B------:R-:W-:-:S03]  /*0f50*/  VIADD R12, R12, 0x8 ;  /* 0x000000080c0c7836 */ /* 0x000fc60000000000 */
[----:B------:R-:W0:Y:S02]  /*0f60*/  LDS R15, [R13+-0x10] ;  /* 0xfffff0000d0f7984 */ /* 0x000e240000000800 */
[----:B------:R-:W-:Y:S01]  /*0f70*/  ISETP.NE.AND P2, PT, R12, RZ, PT ;  /* 0x000000ff0c00720c */ /* 0x000fe20003f45270 */
[----:B0-----:R-:W-:Y:S02]  /*0f80*/  FADD R15, R14, R15 ;  /* 0x0000000f0e0f7221 */ /* 0x001fe40000000000 */
[----:B------:R-:W-:Y:S04]  /*0f90*/  LDS R14, [R10+-0xc] ;  /* 0xfffff4000a0e7984 */ /* 0x000fe80000000800 */
[----:B------:R-:W-:Y:S04]  /*0fa0*/  STS [R10+-0x10], R15 ;  /* 0xfffff00f0a007388 */ /* 0x000fe80000000800 */
[----:B------:R-:W0:Y:S02]  /*0fb0*/  LDS R17, [R13+-0xc] ;  /* 0xfffff4000d117984 */ /* 0x000e240000000800 */
[----:B0-----:R-:W-:-:S02]  /*0fc0*/  FADD R17, R14, R17 ;  /* 0x000000110e117221 */ /* 0x001fc40000000000 */
        /* <DEDUP_REMOVED lines=8> */
[----:B------:R-:W-:Y:S04]  /*1050*/  LDS R14, [R10] ;  /* 0x000000000a0e7984 */ /* 0x000fe80000000800 */
[----:B------:R-:W-:Y:S04]  /*1060*/  STS [R10+-0x4], R21 ;  /* 0xfffffc150a007388 */ /* 0x000fe80000000800 */
[----:B------:R-:W0:Y:S02]  /*1070*/  LDS R15, [R13] ;  /* 0x000000000d0f7984 */ /* 0x000e240000000800 */
[----:B0-----:R-:W-:-:S02]  /*1080*/  FADD R15, R14, R15 ;  /* 0x0000000f0e0f7221 */ /* 0x001fc40000000000 */
[----:B------:R-:W-:Y:S04]  /*1090*/  LDS R14, [R10+0x4] ;  /* 0x000004000a0e7984 */ /* 0x000fe80000000800 */
[----:B------:R-:W-:Y:S04]  /*10a0*/  STS [R10], R15 ;  /* 0x0000000f0a007388 */ /* 0x000fe80000000800 */
[----:B------:R-:W0:Y:S02]  /*10b0*/  LDS R17, [R13+0x4] ;  /* 0x000004000d117984 */ /* 0x000e240000000800 */
[----:B0-----:R-:W-:-:S02]  /*10c0*/  FADD R17, R14, R17 ;  /* 0x000000110e117221 */ /* 0x001fc40000000000 */
[----:B------:R-:W-:Y:S04]  /*10d0*/  LDS R14, [R10+0x8] ;  /* 0x000008000a0e7984 */ /* 0x000fe80000000800 */
[----:B------:R-:W-:Y:S04]  /*10e0*/  STS [R10+0x4], R17 ;  /* 0x000004110a007388 */ /* 0x000fe80000000800 */
[----:B------:R-:W0:Y:S02]  /*10f0*/  LDS R19, [R13+0x8] ;  /* 0x000008000d137984 */ /* 0x000e240000000800 */
[----:B0-----:R-:W-:-:S02]  /*1100*/  FADD R19, R14, R19 ;  /* 0x000000130e137221 */ /* 0x001fc40000000000 */
[----:B------:R-:W-:Y:S04]  /*1110*/  LDS R14, [R10+0xc] ;  /* 0x00000c000a0e7984 */ /* 0x000fe80000000800 */
[----:B------:R-:W-:Y:S04]  /*1120*/  STS [R10+0x8], R19 ;  /* 0x000008130a007388 */ /* 0x000fe80000000800 */
[----:B------:R0:W1:Y:S02]  /*1130*/  LDS R21, [R13+0xc] ;  /* 0x00000c000d157984 */ /* 0x0000640000000800 */
[----:B0-----:R-:W-:Y:S01]  /*1140*/  IADD3 R13, PT, PT, R13, 0x20, RZ ;  /* 0x000000200d0d7810 */ /* 0x001fe20007ffe0ff */
[----:B-1----:R-:W-:-:S05]  /*1150*/  FADD R21, R14, R21 ;  /* 0x000000150e157221 */ /* 0x002fca0000000000 */
[----:B------:R0:W-:Y:S02]  /*1160*/  STS [R10+0xc], R21 ;  /* 0x00000c150a007388 */ /* 0x0001e40000000800 */
[----:B0-----:R-:W-:Y:S01]  /*1170*/  VIADD R10, R10, 0x20 ;  /* 0x000000200a0a7836 */ /* 0x001fe20000000000 */
[----:B------:R-:W-:Y:S06]  /*1180*/  @P2 BRA `(.L_x_70) ;  /* 0xfffffffc006c2947 */ /* 0x000fec000383ffff */
[----:B------:R-:W-:-:S07]  /*1190*/  IMAD.MOV.U32 R13, RZ, RZ, R5 ;  /* 0x000000ffff0d7224 */ /* 0x000fce00078e0005 */
.L_x_69:
[----:B------:R-:W-:-:S13]  /*11a0*/  ISETP.NE.AND P2, PT, R16, RZ, PT ;  /* 0x000000ff1000720c */ /* 0x000fda0003f45270 */
[----:B------:R-:W-:Y:S05]  /*11b0*/  @!P2 BRA `(.L_x_68) ;  /* 0x0000000000c4a947 */ /* 0x000fea0003800000 */
[----:B------:R-:W-:Y:S01]  /*11c0*/  ISETP.NE.AND P2, PT, R18, RZ, PT ;  /* 0x000000ff1200720c */ /* 0x000fe20003f45270 */
[----:B------:R-:W-:-:S12]  /*11d0*/  @!P1 BRA `(.L_x_71) ;  /* 0x0000000000549947 */ /* 0x000fd80003800000 */
[----:B------:R-:W-:Y:S01]  /*11e0*/  IMAD R12, R11, R0, R13 ;  /* 0x000000000b0c7224 */ /* 0x000fe200078e020d */
[----:B------:R-:W-:Y:S01]  /*11f0*/  IADD3 R10, PT, PT, R4, R13, RZ ;  /* 0x0000000d040a7210 */ /* 0x000fe20007ffe0ff */
[----:B------:R-:W-:-:S03]  /*1200*/  VIADD R13, R13, 0x4 ;  /* 0x000000040d0d7836 */ /* 0x000fc60000000000 */
[----:B------:R-:W-:Y:S02]  /*1210*/  LEA R10, R10, UR4, 0x2 ;  /* 0x000000040a0a7c11 */ /* 0x000fe4000f8e10ff */
[----:B------:R-:W-:-:S03]  /*1220*/  LEA R14, R12, UR4, 0x2 ;  /* 0x000000040c0e7c11 */ /* 0x000fc6000f8e10ff */
[----:B------:R-:W-:Y:S04]  /*1230*/  LDS R12, [R10] ;  /* 0x000000000a0c7984 */ /* 0x000fe80000000800 */
[----:B------:R-:W0:Y:S02]  /*1240*/  LDS R15, [R14] ;  /* 0x000000000e0f7984 */ /* 0x000e240000000800 */
[----:B0-----:R-:W-:Y:S02]  /*1250*/  FADD R15, R12, R15 ;  /* 0x0000000f0c0f7221 */ /* 0x001fe40000000000 */
        /* <DEDUP_REMOVED lines=10> */
[----:B------:R-:W0:Y:S02]  /*1300*/  LDS R21, [R14+0xc] ;  /* 0x00000c000e157984 */ /* 0x000e240000000800 */
[----:B0-----:R-:W-:-:S05]  /*1310*/  FADD R21, R12, R21 ;  /* 0x000000150c157221 */ /* 0x001fca0000000000 */
[----:B------:R0:W-:Y:S02]  /*1320*/  STS [R10+0xc], R21 ;  /* 0x00000c150a007388 */ /* 0x0001e40000000800 */
.L_x_71:
[----:B------:R-:W-:Y:S05]  /*1330*/  @!P2 BRA `(.L_x_68) ;  /* 0x000000000064a947 */ /* 0x000fea0003800000 */
[----:B------:R-:W-:Y:S02]  /*1340*/  ISETP.NE.AND P2, PT, R18, 0x1, PT ;  /* 0x000000011200780c */ /* 0x000fe40003f45270 */
[----:B------:R-:W-:-:S11]  /*1350*/  LOP3.LUT P3, RZ, R0, 0x1, RZ, 0xc0, !PT ;  /* 0x0000000100ff7812 */ /* 0x000fd6000786c0ff */
[----:B------:R-:W-:Y:S05]  /*1360*/  @!P2 BRA `(.L_x_72) ;  /* 0x000000000034a947 */ /* 0x000fea0003800000 */
[--C-:B0-----:R-:W-:Y:S02]  /*1370*/  IMAD.IADD R10, R4, 0x1, R13.reuse ;  /* 0x00000001040a7824 */ /* 0x101fe400078e020d */
[----:B------:R-:W-:Y:S01]  /*1380*/  IMAD R12, R11, R0, R13 ;  /* 0x000000000b0c7224 */ /* 0x000fe200078e020d */
[----:B------:R-:W-:Y:S02]  /*1390*/  IADD3 R13, PT, PT, R13, 0x2, RZ ;  /* 0x000000020d0d7810 */ /* 0x000fe40007ffe0ff */
[----:B------:R-:W-:Y:S02]  /*13a0*/  LEA R17, R10, UR4, 0x2 ;  /* 0x000000040a117c11 */ /* 0x000fe4000f8e10ff */
[----:B------:R-:W-:-:S03]  /*13b0*/  LEA R14, R12, UR4, 0x2 ;  /* 0x000000040c0e7c11 */ /* 0x000fc6000f8e10ff */
[----:B------:R-:W-:Y:S04]  /*13c0*/  LDS R10, [R17] ;  /* 0x00000000110a7984 */ /* 0x000fe80000000800 */
[----:B------:R-:W0:Y:S04]  /*13d0*/  LDS R15, [R14] ;  /* 0x000000000e0f7984 */ /* 0x000e280000000800 */
[----:B------:R-:W-:Y:S01]  /*13e0*/  LDS R12, [R17+0x4] ;  /* 0x00000400110c7984 */ /* 0x000fe20000000800 */
[----:B0-----:R-:W-:-:S05]  /*13f0*/  FADD R10, R10, R15 ;  /* 0x0000000f0a0a7221 */ /* 0x001fca0000000000 */
[----:B------:R-:W-:Y:S04]  /*1400*/  STS [R17], R10 ;  /* 0x0000000a11007388 */ /* 0x000fe80000000800 */
[----:B------:R-:W0:Y:S02]  /*1410*/  LDS R15, [R14+0x4] ;  /* 0x000004000e0f7984 */ /* 0x000e240000000800 */
[----:B0-----:R-:W-:-:S05]  /*1420*/  FADD R12, R12, R15 ;  /* 0x0000000f0c0c7221 */ /* 0x001fca0000000000 */
[----:B------:R1:W-:Y:S02]  /*1430*/  STS [R17+0x4], R12 ;  /* 0x0000040c11007388 */ /* 0x0003e40000000800 */
.L_x_72:
[----:B------:R-:W-:Y:S05]  /*1440*/  @!P3 BRA `(.L_x_68) ;  /* 0x000000000020b947 */ /* 0x000fea0003800000 */
[--C-:B------:R-:W-:Y:S02]  /*1450*/  IMAD R11, R11, R0, R13.reuse ;  /* 0x000000000b0b7224 */ /* 0x100fe400078e020d */
[----:B0-----:R-:W-:-:S03]  /*1460*/  IMAD.IADD R10, R4, 0x1, R13 ;  /* 0x00000001040a7824 */ /* 0x001fc600078e020d */
[----:B-1----:R-:W-:Y:S02]  /*1470*/  LEA R12, R11, UR4, 0x2 ;  /* 0x000000040b0c7c11 */ /* 0x002fe4000f8e10ff */
[----:B------:R-:W-:-:S04]  /*1480*/  LEA R10, R10, UR4, 0x2 ;  /* 0x000000040a0a7c11 */ /* 0x000fc8000f8e10ff */
[----:B------:R-:W-:Y:S04]  /*1490*/  LDS R12, [R12] ;  /* 0x000000000c0c7984 */ /* 0x000fe80000000800 */
[----:B------:R-:W0:Y:S02]  /*14a0*/  LDS R11, [R10] ;  /* 0x000000000a0b7984 */ /* 0x000e240000000800 */
[----:B0-----:R-:W-:-:S05]  /*14b0*/  FADD R11, R11, R12 ;  /* 0x0000000c0b0b7221 */ /* 0x001fca0000000000 */
[----:B------:R2:W-:Y:S02]  /*14c0*/  STS [R10], R11 ;  /* 0x0000000b0a007388 */ /* 0x0005e40000000800 */
.L_x_68:
[----:B------:R-:W-:Y:S05]  /*14d0*/  BSYNC.RECONVERGENT B0 ;  /* 0x0000000000007941 */ /* 0x000fea0003800200 */
.L_x_67:
[----:B------:R-:W-:Y:S01]  /*14e0*/  BAR.SYNC.DEFER_BLOCKING 0x0 ;  /* 0x0000000000007b1d */ /* 0x000fe20000010000 */
[----:B------:R-:W-:-:S13]  /*14f0*/  ISETP.GT.U32.AND P2, PT, R9, 0x3, PT ;  /* 0x000000030900780c */ /* 0x000fda0003f44070 */
[----:B------:R-:W-:Y:S05]  /*1500*/  @P2 BRA `(.L_x_73) ;  /* 0xfffffff800502947 */ /* 0x000fea000383ffff */
.L_x_66:
[----:B------:R-:W-:-:S13]  /*1510*/  ISETP.NE.OR P0, PT, R3, RZ, !P0 ;  /* 0x000000ff0300720c */ /* 0x000fda0004705670 */
[----:B------:R-:W-:Y:S05]  /*1520*/  @P0 EXIT ;  /* 0x000000000000094d */ /* 0x000fea0003800000 */
[C---:B------:R-:W-:Y:S01]  /*1530*/  VIADD R2, R0.reuse, 0xffffffff ;  /* 0xffffffff00027836 */ /* 0x040fe20000000000 */
[----:B0-----:R-:W-:Y:S01]  /*1540*/  LOP3.LUT R14, R0, 0x7, RZ, 0xc0, !PT ;  /* 0x00000007000e7812 */ /* 0x001fe200078ec0ff */
[----:B------:R-:W-:-:S03]  /*1550*/  HFMA2 R13, -RZ, RZ, 0, 0 ;  /* 0x00000000ff0d7431 */ /* 0x000fc600000001ff */
[----:B------:R-:W-:Y:S02]  /*1560*/  ISETP.GE.U32.AND P0, PT, R2, 0x7, PT ;  /* 0x000000070200780c */ /* 0x000fe40003f06070 */
[----:B------:R-:W-:-:S11]  /*1570*/  ISETP.NE.AND P1, PT, R14, RZ, PT ;  /* 0x000000ff0e00720c */ /* 0x000fd60003f25270 */
[----:B------:R-:W-:Y:S05]  /*1580*/  @!P0 BRA `(.L_x_74) ;  /* 0x0000000000908947 */ /* 0x000fea0003800000 */
[----:B------:R-:W0:Y:S01]  /*1590*/  S2R R5, SR_CgaCtaId ;  /* 0x0000000000057919 */ /* 0x000e220000008800 */
[----:B------:R-:W3:Y:S01]  /*15a0*/  LDC.64 R2, c[0x0][0x388] ;  /* 0x0000e200ff027b82 */ /* 0x000ee20000000a00 */
[----:B-1----:R-:W-:Y:S01]  /*15b0*/  MOV R12, 0x400 ;  /* 0x00000400000c7802 */ /* 0x002fe20000000f00 */
[----:B------:R-:W-:Y:S01]  /*15c0*/  IMAD.MOV.U32 R15, RZ, RZ, RZ ;  /* 0x000000ffff0f7224 */ /* 0x000fe200078e00ff */
[----:B------:R-:W-:Y:S02]  /*15d0*/  LOP3.LUT R13, R0, 0x7ffffff8, RZ, 0xc0, !PT ;  /* 0x7ffffff8000d7812 */ /* 0x000fe400078ec0ff */
[----:B0-----:R-:W-:-:S07]  /*15e0*/  LEA R12, R5, R12, 0x18 ;  /* 0x0000000c050c7211 */ /* 0x001fce00078ec0ff */
.L_x_75:
[C---:B---3--:R-:W-:Y:S02]  /*15f0*/  IMAD R22, R15.reuse, 0x4, R12 ;  /* 0x000000040f167824 */ /* 0x048fe400078e020c */
[----:B------:R-:W-:Y:S02]  /*1600*/  IMAD R23, R0, UR6, R15 ;  /* 0x0000000600177c24 */ /* 0x000fe4000f8e020f */
[----:B------:R-:W-:Y:S01]  /*1610*/  VIADD R15, R15, 0x8 ;  /* 0x000000080f0f7836 */ /* 0x000fe20000000000 */
[----:B--2-4-:R-:W0:Y:S01]  /*1620*/  LDS.128 R4, [R22] ;  /* 0x0000000016047984 */ /* 0x014e220000000c00 */
[C-C-:B---3--:R-:W-:Y:S01]  /*1630*/  IMAD.WIDE.U32 R16, R23.reuse, 0x4, R2.reuse ;  /* 0x0000000417107825 */ /* 0x148fe200078e0002 */
[C---:B------:R-:W-:Y:S02]  /*1640*/  IADD3 R19, PT, PT, R23.reuse, 0x1, RZ ;  /* 0x0000000117137810 */ /* 0x040fe40007ffe0ff */
[----:B------:R-:W1:Y:S01]  /*1650*/  LDS.128 R8, [R22+0x10] ;  /* 0x0000100016087984 */ /* 0x000e620000000c00 */
[C---:B------:R-:W-:Y:S01]  /*1660*/  VIADD R21, R23.reuse, 0x2 ;  /* 0x0000000217157836 */ /* 0x040fe20000000000 */
[----:B------:R-:W-:Y:S01]  /*1670*/  IADD3 R27, PT, PT, R23, 0x4, RZ ;  /* 0x00000004171b7810 */ /* 0x000fe20007ffe0ff */
[----:B------:R-:W-:Y:S01]  /*1680*/  IMAD.WIDE.U32 R18, R19, 0x4, R2 ;  /* 0x0000000413127825 */ /* 0x000fe200078e0002 */
[----:B------:R-:W-:-:S03]  /*1690*/  ISETP.NE.AND P0, PT, R15, R13, PT ;  /* 0x0000000d0f00720c */ /* 0x000fc60003f05270 */
[C---:B------:R-:W-:Y:S02]  /*16a0*/  VIADD R25, R23.reuse, 0x3 ;  /* 0x0000000317197836 */ /* 0x040fe40000000000 */
[----:B------:R-:W-:Y:S02]  /*16b0*/  VIADD R29, R23, 0x5 ;  /* 0x00000005171d7836 */ /* 0x000fe40000000000 */
[----:B------:R-:W-:-:S04]  /*16c0*/  IMAD.WIDE.U32 R20, R21, 0x4, R2 ;  /* 0x0000000415147825 */ /* 0x000fc800078e0002 */
[C---:B------:R-:W-:Y:S01]  /*16d0*/  VIADD R28, R23.reuse, 0x6 ;  /* 0x00000006171c7836 */ /* 0x040fe20000000000 */
[----:B0-----:R0:W-:Y:S04]  /*16e0*/  STG.E desc[UR8][R16.64], R4 ;  /* 0x0000000410007986 */ /* 0x0011e8000c101908 */
[----:B------:R2:W-:Y:S04]  /*16f0*/  STG.E desc[UR8][R18.64], R5 ;  /* 0x0000000512007986 */ /* 0x0005e8000c101908 */
[----:B------:R3:W-:Y:S01]  /*1700*/  STG.E desc[UR8][R20.64], R6 ;  /* 0x0000000614007986 */ /* 0x0007e2000c101908 */
[----:B0-----:R-:W-:Y:S01]  /*1710*/  IMAD.WIDE.U32 R16, R28, 0x4, R2 ;  /* 0x000000041c107825 */ /* 0x001fe200078e0002 */
[----:B--2---:R-:W-:-:S03]  /*1720*/  IADD3 R5, PT, PT, R23, 0x7, RZ ;  /* 0x0000000717057810 */ /* 0x004fc60007ffe0ff */
[----:B------:R-:W-:-:S04]  /*1730*/  IMAD.WIDE.U32 R22, R25, 0x4, R2 ;  /* 0x0000000419167825 */ /* 0x000fc800078e0002 */
[--C-:B------:R-:W-:Y:S01]  /*1740*/  IMAD.WIDE.U32 R24, R27, 0x4, R2.reuse ;  /* 0x000000041b187825 */ /* 0x100fe200078e0002 */
[----:B------:R3:W-:Y:S03]  /*1750*/  STG.E desc[UR8][R22.64], R7 ;  /* 0x0000000716007986 */ /* 0x0007e6000c101908 */
[--C-:B------:R-:W-:Y:S01]  /*1760*/  IMAD.WIDE.U32 R26, R29, 0x4, R2.reuse ;  /* 0x000000041d1a7825 */ /* 0x100fe200078e0002 */
[----:B-1----:R3:W-:Y:S03]  /*1770*/  STG.E desc[UR8][R24.64], R8 ;  /* 0x0000000818007986 */ /* 0x0027e6000c101908 */
[----:B------:R-:W-:Y:S01]  /*1780*/  IMAD.WIDE.U32 R4, R5, 0x4, R2 ;  /* 0x0000000405047825 */ /* 0x000fe200078e0002 */
[----:B------:R3:W-:Y:S04]  /*1790*/  STG.E desc[UR8][R26.64], R9 ;  /* 0x000000091a007986 */ /* 0x0007e8000c101908 */
[----:B------:R3:W-:Y:S04]  /*17a0*/  STG.E desc[UR8][R16.64], R10 ;  /* 0x0000000a10007986 */ /* 0x0007e8000c101908 */
[----:B------:R3:W-:Y:S01]  /*17b0*/  STG.E desc[UR8][R4.64], R11 ;  /* 0x0000000b04007986 */ /* 0x0007e2000c101908 */
[----:B------:R-:W-:Y:S05]  /*17c0*/  @P0 BRA `(.L_x_75) ;  /* 0xfffffffc00880947 */ /* 0x000fea000383ffff */
.L_x_74:
[----:B------:R-:W-:Y:S05]  /*17d0*/  @!P1 EXIT ;  /* 0x000000000000994d */ /* 0x000fea0003800000 */
[----:B------:R-:W-:Y:S02]  /*17e0*/  ISETP.GE.U32.AND P0, PT, R14, 0x4, PT ;  /* 0x000000040e00780c */ /* 0x000fe40003f06070 */
[----:B---3--:R-:W-:-:S04]  /*17f0*/  LOP3.LUT R16, R0, 0x3, RZ, 0xc0, !PT ;  /* 0x0000000300107812 */ /* 0x008fc800078ec0ff */
[----:B------:R-:W-:-:S07]  /*1800*/  ISETP.NE.AND P1, PT, R16, RZ, PT ;  /* 0x000000ff1000720c */ /* 0x000fce0003f25270 */
[----:B------:R-:W-:Y:S06]  /*1810*/  @!P0 BRA `(.L_x_76) ;  /* 0x0000000000508947 */ /* 0x000fec0003800000 */
[----:B------:R-:W0:Y:S01]  /*1820*/  S2R R3, SR_CgaCtaId ;  /* 0x0000000000037919 */ /* 0x000e220000008800 */
[----:B------:R-:W-:Y:S01]  /*1830*/  MOV R2, 0x400 ;  /* 0x0000040000027802 */ /* 0x000fe20000000f00 */
[----:B--2-4-:R-:W2:Y:S01]  /*1840*/  LDC.64 R10, c[0x0][0x388] ;  /* 0x0000e200ff0a7b82 */ /* 0x014ea20000000a00 */
[----:B------:R-:W-:-:S04]  /*1850*/  IMAD R5, R0, UR6, R13 ;  /* 0x0000000600057c24 */ /* 0x000fc8000f8e020d */
[C---:B------:R-:W-:Y:S01]  /*1860*/  VIADD R9, R5.reuse, 0x2 ;  /* 0x0000000205097836 */ /* 0x040fe20000000000 */
[C---:B------:R-:W-:Y:S01]  /*1870*/  IADD3 R7, PT, PT, R5.reuse, 0x1, RZ ;  /* 0x0000000105077810 */ /* 0x040fe20007ffe0ff */
[C---:B-1----:R-:W-:Y:S02]  /*1880*/  VIADD R17, R5.reuse, 0x3 ;  /* 0x0000000305117836 */ /* 0x042fe40000000000 */
[----:B--2---:R-:W-:-:S04]  /*1890*/  IMAD.WIDE.U32 R4, R5, 0x4, R10 ;  /* 0x0000000405047825 */ /* 0x004fc800078e000a */
[----:B------:R-:W-:Y:S01]  /*18a0*/  IMAD.WIDE.U32 R6, R7, 0x4, R10 ;  /* 0x0000000407067825 */ /* 0x000fe200078e000a */
[----:B0-----:R-:W-:-:S03]  /*18b0*/  LEA R2, R3, R2, 0x18 ;  /* 0x0000000203027211 */ /* 0x001fc600078ec0ff */
[----:B------:R-:W-:-:S04]  /*18c0*/  IMAD.WIDE.U32 R8, R9, 0x4, R10 ;  /* 0x0000000409087825 */ /* 0x000fc800078e000a */
[C---:B------:R-:W-:Y:S01]  /*18d0*/  IMAD R12, R13.reuse, 0x4, R2 ;  /* 0x000000040d0c7824 */ /* 0x040fe200078e0202 */
[----:B------:R-:W-:Y:S01]  /*18e0*/  IADD3 R13, PT, PT, R13, 0x4, RZ ;  /* 0x000000040d0d7810 */ /* 0x000fe20007ffe0ff */
[----:B------:R-:W-:-:S03]  /*18f0*/  IMAD.WIDE.U32 R10, R17, 0x4, R10 ;  /* 0x00000004110a7825 */ /* 0x000fc600078e000a */
[----:B------:R-:W0:Y:S04]  /*1900*/  LDS.64 R2, [R12] ;  /* 0x000000000c027984 */ /* 0x000e280000000a00 */
[----:B------:R-:W1:Y:S04]  /*1910*/  LDS.64 R14, [R12+0x8] ;  /* 0x000008000c0e7984 */ /* 0x000e680000000a00 */
[----:B0-----:R0:W-:Y:S04]  /*1920*/  STG.E desc[UR8][R4.64], R2 ;  /* 0x0000000204007986 */ /* 0x0011e8000c101908 */
[----:B------:R0:W-:Y:S04]  /*1930*/  STG.E desc[UR8][R6.64], R3 ;  /* 0x0000000306007986 */ /* 0x0001e8000c101908 */
[----:B-1----:R0:W-:Y:S04]  /*1940*/  STG.E desc[UR8][R8.64], R14 ;  /* 0x0000000e08007986 */ /* 0x0021e8000c101908 */
[----:B------:R0:W-:Y:S02]  /*1950*/  STG.E desc[UR8][R10.64], R15 ;  /* 0x0000000f0a007986 */ /* 0x0001e4000c101908 */
.L_x_76:
[----:B------:R-:W-:Y:S05]  /*1960*/  @!P1 EXIT ;  /* 0x000000000000994d */ /* 0x000fea0003800000 */
[----:B------:R-:W-:Y:S02]  /*1970*/  ISETP.NE.AND P1, PT, R16, 0x1, PT ;  /* 0x000000011000780c */ /* 0x000fe40003f25270 */
[----:B0-----:R-:W-:-:S04]  /*1980*/  LOP3.LUT R2, R0, 0x1, RZ, 0xc0, !PT ;  /* 0x0000000100027812 */ /* 0x001fc800078ec0ff */
[----:B------:R-:W-:-:S07]  /*1990*/  ISETP.NE.U32.AND P0, PT, R2, 0x1, PT ;  /* 0x000000010200780c */ /* 0x000fce0003f05070 */
[----:B------:R-:W-:Y:S06]  /*19a0*/  @!P1 BRA `(.L_x_77) ;  /* 0x0000000000349947 */ /* 0x000fec0003800000 */
[----:B------:R-:W0:Y:S01]  /*19b0*/  S2R R3, SR_CgaCtaId ;  /* 0x0000000000037919 */ /* 0x000e220000008800 */
[----:B------:R-:W-:Y:S01]  /*19c0*/  MOV R2, 0x400 ;  /* 0x0000040000027802 */ /* 0x000fe20000000f00 */
[----:B------:R-:W-:-:S04]  /*19d0*/  IMAD R5, R0, UR6, R13 ;  /* 0x0000000600057c24 */ /* 0x000fc8000f8e020d */
[----:B------:R-:W-:Y:S01]  /*19e0*/  VIADD R9, R5, 0x1 ;  /* 0x0000000105097836 */ /* 0x000fe20000000000 */
[----:B0-----:R-:W-:-:S05]  /*19f0*/  LEA R2, R3, R2, 0x18 ;  /* 0x0000000203027211 */ /* 0x001fca00078ec0ff */
[C---:B-12-4-:R-:W-:Y:S01]  /*1a00*/  IMAD R6, R13.reuse, 0x4, R2 ;  /* 0x000000040d067824 */ /* 0x056fe200078e0202 */
[----:B------:R-:W-:Y:S01]  /*1a10*/  IADD3 R13, PT, PT, R13, 0x2, RZ ;  /* 0x000000020d0d7810 */ /* 0x000fe20007ffe0ff */
[----:B------:R-:W0:Y:S04]  /*1a20*/  LDC.64 R2, c[0x0][0x388] ;  /* 0x0000e200ff027b82 */ /* 0x000e280000000a00 */
[----:B------:R-:W1:Y:S01]  /*1a30*/  LDS.64 R6, [R6] ;  /* 0x0000000006067984 */ /* 0x000e620000000a00 */
[----:B0-----:R-:W-:-:S04]  /*1a40*/  IMAD.WIDE.U32 R4, R5, 0x4, R2 ;  /* 0x0000000405047825 */ /* 0x001fc800078e0002 */
[----:B------:R-:W-:Y:S01]  /*1a50*/  IMAD.WIDE.U32 R2, R9, 0x4, R2 ;  /* 0x0000000409027825 */ /* 0x000fe200078e0002 */
[----:B-1----:R0:W-:Y:S04]  /*1a60*/  STG.E desc[UR8][R4.64], R6 ;  /* 0x0000000604007986 */ /* 0x0021e8000c101908 */
[----:B------:R0:W-:Y:S02]  /*1a70*/  STG.E desc[UR8][R2.64], R7 ;  /* 0x0000000702007986 */ /* 0x0001e4000c101908 */
.L_x_77:
[----:B------:R-:W-:Y:S05]  /*1a80*/  @P0 EXIT ;  /* 0x000000000000094d */ /* 0x000fea0003800000 */
[----:B0-----:R-:W0:Y:S01]  /*1a90*/  S2R R3, SR_CgaCtaId ;  /* 0x0000000000037919 */ /* 0x001e220000008800 */
[----:B------:R-:W-:-:S04]  /*1aa0*/  MOV R2, 0x400 ;  /* 0x0000040000027802 */ /* 0x000fc80000000f00 */
[----:B0-----:R-:W-:-:S05]  /*1ab0*/  LEA R2, R3, R2, 0x18 ;  /* 0x0000000203027211 */ /* 0x001fca00078ec0ff */
[----:B------:R-:W-:Y:S02]  /*1ac0*/  IMAD R4, R13, 0x4, R2 ;  /* 0x000000040d047824 */ /* 0x000fe400078e0202 */
[----:B------:R-:W0:Y:S01]  /*1ad0*/  LDC.64 R2, c[0x0][0x388] ;  /* 0x0000e200ff027b82 */ /* 0x000e220000000a00 */
[----:B------:R-:W-:Y:S02]  /*1ae0*/  IMAD R13, R0, UR6, R13 ;  /* 0x00000006000d7c24 */ /* 0x000fe4000f8e020d */
[----:B------:R-:W3:Y:S02]  /*1af0*/  LDS R5, [R4] ;  /* 0x0000000004057984 */ /* 0x000ee40000000800 */
[----:B0-----:R-:W-:-:S05]  /*1b00*/  IMAD.WIDE.U32 R2, R13, 0x4, R2 ;  /* 0x000000040d027825 */ /* 0x001fca00078e0002 */
[----:B---3--:R-:W-:Y:S01]  /*1b10*/  STG.E desc[UR8][R2.64], R5 ;  /* 0x0000000502007986 */ /* 0x008fe2000c101908 */
[----:B------:R-:W-:Y:S05]  /*1b20*/  EXIT ;  /* 0x000000000000794d */ /* 0x000fea0003800000 */
.L_x_78:
        /* <DEDUP_REMOVED lines=13> */
.L_x_82:


//--------------------- .nv.global.init           --------------------------
	.section	.nv.global.init,"aw",@progbits
.nv.global.init:
	.type		$str$1,@object
	.size		$str$1,($str - $str$1)
$str$1:
        /*0000*/ 	.byte	0x0a, 0x00
	.type		$str,@object
	.size		$str,(.L_0 - $str)
$str:
        /*0002*/ 	.byte	0x25, 0x66, 0x20, 0x00
.L_0:


//--------------------- .nv.shared._Z9print_rowPfii --------------------------
	.section	.nv.shared._Z9print_rowPfii,"aw",@nobits
	.sectionflags	@""
	.align	16
	.zero		1024


//--------------------- .nv.shared.reserved.0     --------------------------
	.section	.nv.shared.reserved.0,"aw",@nobits
	.weak		__nv_reservedSMEM_offset_0_alias
	.size		__nv_reservedSMEM_offset_0_alias, 0, 64
	.other		__nv_reservedSMEM_offset_0_alias,@"STO_CUDA_RESERVED_SHARED STV_DEFAULT"
__nv_reservedSMEM_offset_0_alias:
	.zero		0
	.zero		64


//--------------------- .nv.shared._Z13reduce_spreadPfS_S_iiii --------------------------
	.section	.nv.shared._Z13reduce_spreadPfS_S_iiii,"aw",@nobits
	.sectionflags	@""
	.align	16
	.zero		1024


//--------------------- .nv.shared._Z13reduce_pointsPfS_ii --------------------------
	.section	.nv.shared._Z13reduce_pointsPfS_ii,"aw",@nobits
	.sectionflags	@""
	.align	16
.nv.shared._Z13reduce_pointsPfS_ii:
	.zero		13312


//--------------------- .nv.constant0._Z9print_rowPfii --------------------------
	.section	.nv.constant0._Z9print_rowPfii,"a",@progbits
	.sectionflags	@""
	.align	4
.nv.constant0._Z9print_rowPfii:
	.zero		912


//--------------------- .nv.constant0._Z13reduce_spreadPfS_S_iiii --------------------------
	.section	.nv.constant0._Z13reduce_spreadPfS_S_iiii,"a",@progbits
	.sectionflags	@""
	.align	4
.nv.constant0._Z13reduce_spreadPfS_S_iiii:
	.zero		936


//--------------------- .nv.constant0._Z13reduce_pointsPfS_ii --------------------------
	.section	.nv.constant0._Z13reduce_pointsPfS_ii,"a",@progbits
	.sectionflags	@""
	.align	4
.nv.constant0._Z13reduce_pointsPfS_ii:
	.zero		920


//--------------------- SYMBOLS --------------------------

	.type		.nv.reservedSmem.offset0,@object
	.size		.nv.reservedSmem.offset0,0x4
	.type		.nv.reservedSmem.cap,@object
	.size		.nv.reservedSmem.cap,0x4
	.type		vprintf,@function
